//
// Generated by NVIDIA NVVM Compiler
//
// Compiler Build ID: CL-36424714
// Cuda compilation tools, release 13.0, V13.0.88
// Based on NVVM 20.0.0
//

.version 9.0
.target sm_100
.address_size 64

	// .globl	_Z11spda_kernelPfS_S_S_S_mm
.extern .shared .align 16 .b8 mem_s[];

.visible .entry _Z11spda_kernelPfS_S_S_S_mm(
	.param .u64 .ptr .align 1 _Z11spda_kernelPfS_S_S_S_mm_param_0,
	.param .u64 .ptr .align 1 _Z11spda_kernelPfS_S_S_S_mm_param_1,
	.param .u64 .ptr .align 1 _Z11spda_kernelPfS_S_S_S_mm_param_2,
	.param .u64 .ptr .align 1 _Z11spda_kernelPfS_S_S_S_mm_param_3,
	.param .u64 .ptr .align 1 _Z11spda_kernelPfS_S_S_S_mm_param_4,
	.param .u64 _Z11spda_kernelPfS_S_S_S_mm_param_5,
	.param .u64 _Z11spda_kernelPfS_S_S_S_mm_param_6
)
{
	.reg .pred 	%p<30>;
	.reg .b32 	%r<34>;
	.reg .b32 	%f<217>;
	.reg .b64 	%rd<160>;

	ld.param.u64 	%rd54, [_Z11spda_kernelPfS_S_S_S_mm_param_1];
	ld.param.u64 	%rd55, [_Z11spda_kernelPfS_S_S_S_mm_param_3];
	ld.param.u64 	%rd52, [_Z11spda_kernelPfS_S_S_S_mm_param_5];
	ld.param.u64 	%rd53, [_Z11spda_kernelPfS_S_S_S_mm_param_6];
	cvta.to.global.u64 	%rd1, %rd55;
	cvta.to.global.u64 	%rd2, %rd54;
	mov.u32 	%r7, %ctaid.y;
	mov.u32 	%r8, %ntid.y;
	mov.u32 	%r1, %tid.y;
	mad.lo.s32 	%r9, %r7, %r8, %r1;
	cvt.u64.u32 	%rd3, %r9;
	mov.u32 	%r10, %ctaid.x;
	mov.u32 	%r2, %ntid.x;
	mov.u32 	%r3, %tid.x;
	mad.lo.s32 	%r11, %r10, %r2, %r3;
	cvt.u64.u32 	%rd4, %r11;
	setp.le.u64 	%p1, %rd52, %rd3;
	setp.le.u64 	%p2, %rd53, %rd4;
	or.pred  	%p3, %p1, %p2;
	@%p3 bra 	$L__BB0_39;
	mul.lo.s64 	%rd5, %rd53, %rd3;
	mul.lo.s64 	%rd6, %rd53, %rd4;
	add.s64 	%rd57, %rd53, -1;
	setp.lt.u64 	%p4, %rd57, 7;
	mov.f32 	%f202, 0f00000000;
	mov.b64 	%rd149, 0;
	@%p4 bra 	$L__BB0_4;
	ld.param.u64 	%rd140, [_Z11spda_kernelPfS_S_S_S_mm_param_2];
	and.b64  	%rd149, %rd53, -8;
	shl.b64 	%rd58, %rd5, 2;
	cvta.to.global.u64 	%rd59, %rd140;
	add.s64 	%rd60, %rd58, %rd59;
	add.s64 	%rd146, %rd60, 16;
	shl.b64 	%rd61, %rd6, 2;
	add.s64 	%rd62, %rd61, %rd1;
	add.s64 	%rd145, %rd62, 16;
	mov.f32 	%f202, 0f00000000;
	mov.u64 	%rd147, %rd149;
$L__BB0_3:
	.pragma "nounroll";
	ld.global.nc.f32 	%f39, [%rd146+-16];
	ld.global.nc.f32 	%f40, [%rd145+-16];
	fma.rn.f32 	%f41, %f39, %f40, %f202;
	ld.global.nc.f32 	%f42, [%rd146+-12];
	ld.global.nc.f32 	%f43, [%rd145+-12];
	fma.rn.f32 	%f44, %f42, %f43, %f41;
	ld.global.nc.f32 	%f45, [%rd146+-8];
	ld.global.nc.f32 	%f46, [%rd145+-8];
	fma.rn.f32 	%f47, %f45, %f46, %f44;
	ld.global.nc.f32 	%f48, [%rd146+-4];
	ld.global.nc.f32 	%f49, [%rd145+-4];
	fma.rn.f32 	%f50, %f48, %f49, %f47;
	ld.global.nc.f32 	%f51, [%rd146];
	ld.global.nc.f32 	%f52, [%rd145];
	fma.rn.f32 	%f53, %f51, %f52, %f50;
	ld.global.nc.f32 	%f54, [%rd146+4];
	ld.global.nc.f32 	%f55, [%rd145+4];
	fma.rn.f32 	%f56, %f54, %f55, %f53;
	ld.global.nc.f32 	%f57, [%rd146+8];
	ld.global.nc.f32 	%f58, [%rd145+8];
	fma.rn.f32 	%f59, %f57, %f58, %f56;
	ld.global.nc.f32 	%f60, [%rd146+12];
	ld.global.nc.f32 	%f61, [%rd145+12];
	fma.rn.f32 	%f202, %f60, %f61, %f59;
	add.s64 	%rd147, %rd147, -8;
	add.s64 	%rd146, %rd146, 32;
	add.s64 	%rd145, %rd145, 32;
	setp.ne.s64 	%p5, %rd147, 0;
	@%p5 bra 	$L__BB0_3;
$L__BB0_4:
	and.b64  	%rd63, %rd53, 7;
	setp.eq.s64 	%p6, %rd63, 0;
	@%p6 bra 	$L__BB0_12;
	setp.lt.u64 	%p7, %rd63, 4;
	@%p7 bra 	$L__BB0_7;
	ld.param.u64 	%rd141, [_Z11spda_kernelPfS_S_S_S_mm_param_2];
	add.s64 	%rd65, %rd149, %rd5;
	cvta.to.global.u64 	%rd66, %rd141;
	shl.b64 	%rd67, %rd65, 2;
	add.s64 	%rd68, %rd66, %rd67;
	ld.global.nc.f32 	%f63, [%rd68];
	add.s64 	%rd69, %rd149, %rd6;
	shl.b64 	%rd70, %rd69, 2;
	add.s64 	%rd71, %rd1, %rd70;
	ld.global.nc.f32 	%f64, [%rd71];
	fma.rn.f32 	%f65, %f63, %f64, %f202;
	ld.global.nc.f32 	%f66, [%rd68+4];
	ld.global.nc.f32 	%f67, [%rd71+4];
	fma.rn.f32 	%f68, %f66, %f67, %f65;
	ld.global.nc.f32 	%f69, [%rd68+8];
	ld.global.nc.f32 	%f70, [%rd71+8];
	fma.rn.f32 	%f71, %f69, %f70, %f68;
	ld.global.nc.f32 	%f72, [%rd68+12];
	ld.global.nc.f32 	%f73, [%rd71+12];
	fma.rn.f32 	%f202, %f72, %f73, %f71;
	add.s64 	%rd149, %rd149, 4;
$L__BB0_7:
	and.b64  	%rd19, %rd53, 3;
	setp.eq.s64 	%p8, %rd19, 0;
	@%p8 bra 	$L__BB0_12;
	setp.eq.s64 	%p9, %rd19, 1;
	@%p9 bra 	$L__BB0_10;
	ld.param.u64 	%rd142, [_Z11spda_kernelPfS_S_S_S_mm_param_2];
	add.s64 	%rd72, %rd149, %rd5;
	cvta.to.global.u64 	%rd73, %rd142;
	shl.b64 	%rd74, %rd72, 2;
	add.s64 	%rd75, %rd73, %rd74;
	ld.global.nc.f32 	%f75, [%rd75];
	add.s64 	%rd76, %rd149, %rd6;
	shl.b64 	%rd77, %rd76, 2;
	add.s64 	%rd78, %rd1, %rd77;
	ld.global.nc.f32 	%f76, [%rd78];
	fma.rn.f32 	%f77, %f75, %f76, %f202;
	ld.global.nc.f32 	%f78, [%rd75+4];
	ld.global.nc.f32 	%f79, [%rd78+4];
	fma.rn.f32 	%f202, %f78, %f79, %f77;
	add.s64 	%rd149, %rd149, 2;
$L__BB0_10:
	and.b64  	%rd79, %rd53, 1;
	setp.eq.b64 	%p10, %rd79, 1;
	not.pred 	%p11, %p10;
	@%p11 bra 	$L__BB0_12;
	ld.param.u64 	%rd143, [_Z11spda_kernelPfS_S_S_S_mm_param_2];
	add.s64 	%rd80, %rd149, %rd5;
	cvta.to.global.u64 	%rd81, %rd143;
	shl.b64 	%rd82, %rd80, 2;
	add.s64 	%rd83, %rd81, %rd82;
	ld.global.nc.f32 	%f80, [%rd83];
	add.s64 	%rd84, %rd149, %rd6;
	shl.b64 	%rd85, %rd84, 2;
	add.s64 	%rd86, %rd1, %rd85;
	ld.global.nc.f32 	%f81, [%rd86];
	fma.rn.f32 	%f202, %f80, %f81, %f202;
$L__BB0_12:
	cvt.rn.f32.u64 	%f84, %rd53;
	sqrt.rn.f32 	%f85, %f84;
	div.rn.f32 	%f13, %f202, %f85;
	mul.lo.s64 	%rd22, %rd52, %rd3;
	add.s64 	%rd87, %rd22, %rd4;
	shl.b64 	%rd88, %rd87, 2;
	add.s64 	%rd89, %rd2, %rd88;
	st.global.f32 	[%rd89], %f13;
	bar.sync 	0;
	cvt.u64.u32 	%rd23, %r3;
	setp.le.u64 	%p12, %rd52, %rd23;
	mov.f32 	%f206, 0fFF800000;
	mov.f32 	%f205, 0f00000000;
	@%p12 bra 	$L__BB0_17;
	mov.f32 	%f205, 0f00000000;
	mov.f32 	%f206, 0fFF800000;
	mov.u64 	%rd151, %rd23;
$L__BB0_14:
	add.s64 	%rd90, %rd151, %rd22;
	shl.b64 	%rd91, %rd90, 2;
	add.s64 	%rd92, %rd2, %rd91;
	ld.global.f32 	%f16, [%rd92];
	setp.leu.f32 	%p13, %f16, %f206;
	@%p13 bra 	$L__BB0_16;
	sub.f32 	%f88, %f206, %f16;
	fma.rn.f32 	%f89, %f88, 0f3BBB989D, 0f3F000000;
	cvt.sat.f32.f32 	%f90, %f89;
	mov.f32 	%f91, 0f4B400001;
	mov.f32 	%f92, 0f437C0000;
	fma.rm.f32 	%f93, %f90, %f92, %f91;
	add.f32 	%f94, %f93, 0fCB40007F;
	neg.f32 	%f95, %f94;
	fma.rn.f32 	%f96, %f88, 0f3FB8AA3B, %f95;
	fma.rn.f32 	%f97, %f88, 0f32A57060, %f96;
	mov.b32 	%r12, %f93;
	shl.b32 	%r13, %r12, 23;
	mov.b32 	%f98, %r13;
	ex2.approx.ftz.f32 	%f99, %f97;
	mul.f32 	%f100, %f99, %f98;
	mul.f32 	%f205, %f205, %f100;
	mov.f32 	%f206, %f16;
$L__BB0_16:
	sub.f32 	%f101, %f16, %f206;
	fma.rn.f32 	%f102, %f101, 0f3BBB989D, 0f3F000000;
	cvt.sat.f32.f32 	%f103, %f102;
	mov.f32 	%f104, 0f4B400001;
	mov.f32 	%f105, 0f437C0000;
	fma.rm.f32 	%f106, %f103, %f105, %f104;
	add.f32 	%f107, %f106, 0fCB40007F;
	neg.f32 	%f108, %f107;
	fma.rn.f32 	%f109, %f101, 0f3FB8AA3B, %f108;
	fma.rn.f32 	%f110, %f101, 0f32A57060, %f109;
	mov.b32 	%r14, %f106;
	shl.b32 	%r15, %r14, 23;
	mov.b32 	%f111, %r15;
	ex2.approx.ftz.f32 	%f112, %f110;
	fma.rn.f32 	%f205, %f112, %f111, %f205;
	cvt.u64.u32 	%rd93, %r2;
	add.s64 	%rd151, %rd151, %rd93;
	setp.lt.u64 	%p14, %rd151, %rd52;
	@%p14 bra 	$L__BB0_14;
$L__BB0_17:
	mul.lo.s32 	%r4, %r1, %r2;
	add.s32 	%r16, %r4, %r3;
	shl.b32 	%r17, %r16, 2;
	mov.u32 	%r18, mem_s;
	add.s32 	%r5, %r18, %r17;
	st.shared.f32 	[%r5], %f206;
	bar.sync 	0;
	shr.u32 	%r19, %r2, 1;
	cvt.u64.u32 	%rd152, %r19;
	setp.lt.u32 	%p15, %r2, 2;
	@%p15 bra 	$L__BB0_21;
$L__BB0_18:
	setp.le.u64 	%p16, %rd152, %rd23;
	@%p16 bra 	$L__BB0_20;
	ld.shared.f32 	%f113, [%r5];
	cvt.u32.u64 	%r20, %rd152;
	shl.b32 	%r21, %r20, 2;
	add.s32 	%r22, %r5, %r21;
	ld.shared.f32 	%f114, [%r22];
	max.f32 	%f115, %f113, %f114;
	st.shared.f32 	[%r5], %f115;
$L__BB0_20:
	bar.sync 	0;
	shr.u64 	%rd28, %rd152, 1;
	setp.gt.u64 	%p17, %rd152, 1;
	mov.u64 	%rd152, %rd28;
	@%p17 bra 	$L__BB0_18;
$L__BB0_21:
	setp.lt.u32 	%p18, %r2, 2;
	shl.b32 	%r23, %r4, 2;
	add.s32 	%r6, %r18, %r23;
	ld.shared.f32 	%f23, [%r6];
	sub.f32 	%f116, %f206, %f23;
	fma.rn.f32 	%f117, %f116, 0f3BBB989D, 0f3F000000;
	cvt.sat.f32.f32 	%f118, %f117;
	mov.f32 	%f119, 0f4B400001;
	mov.f32 	%f120, 0f437C0000;
	fma.rm.f32 	%f121, %f118, %f120, %f119;
	add.f32 	%f122, %f121, 0fCB40007F;
	neg.f32 	%f123, %f122;
	fma.rn.f32 	%f124, %f116, 0f3FB8AA3B, %f123;
	fma.rn.f32 	%f125, %f116, 0f32A57060, %f124;
	mov.b32 	%r25, %f121;
	shl.b32 	%r26, %r25, 23;
	mov.b32 	%f126, %r26;
	ex2.approx.ftz.f32 	%f127, %f125;
	mul.f32 	%f128, %f127, %f126;
	mul.f32 	%f129, %f205, %f128;
	st.shared.f32 	[%r5], %f129;
	bar.sync 	0;
	@%p18 bra 	$L__BB0_26;
	cvt.u64.u32 	%rd153, %r19;
$L__BB0_23:
	setp.le.u64 	%p19, %rd153, %rd23;
	@%p19 bra 	$L__BB0_25;
	cvt.u32.u64 	%r29, %rd153;
	shl.b32 	%r30, %r29, 2;
	add.s32 	%r31, %r5, %r30;
	ld.shared.f32 	%f130, [%r31];
	ld.shared.f32 	%f131, [%r5];
	add.f32 	%f132, %f130, %f131;
	st.shared.f32 	[%r5], %f132;
$L__BB0_25:
	bar.sync 	0;
	shr.u64 	%rd31, %rd153, 1;
	setp.gt.u64 	%p20, %rd153, 1;
	mov.u64 	%rd153, %rd31;
	@%p20 bra 	$L__BB0_23;
$L__BB0_26:
	ld.shared.f32 	%f134, [%r6];
	sub.f32 	%f135, %f13, %f23;
	fma.rn.f32 	%f136, %f135, 0f3BBB989D, 0f3F000000;
	cvt.sat.f32.f32 	%f137, %f136;
	mov.f32 	%f138, 0f4B400001;
	mov.f32 	%f139, 0f437C0000;
	fma.rm.f32 	%f140, %f137, %f139, %f138;
	add.f32 	%f141, %f140, 0fCB40007F;
	neg.f32 	%f142, %f141;
	fma.rn.f32 	%f143, %f135, 0f3FB8AA3B, %f142;
	fma.rn.f32 	%f144, %f135, 0f32A57060, %f143;
	mov.b32 	%r32, %f140;
	shl.b32 	%r33, %r32, 23;
	mov.b32 	%f145, %r33;
	ex2.approx.ftz.f32 	%f146, %f144;
	mul.f32 	%f147, %f146, %f145;
	div.rn.f32 	%f148, %f147, %f134;
	st.global.f32 	[%rd89], %f148;
	bar.sync 	0;
	setp.eq.s64 	%p21, %rd52, 0;
	mov.f32 	%f216, 0f00000000;
	@%p21 bra 	$L__BB0_38;
	ld.param.u64 	%rd144, [_Z11spda_kernelPfS_S_S_S_mm_param_4];
	cvta.to.global.u64 	%rd32, %rd144;
	setp.lt.u64 	%p22, %rd52, 8;
	mov.f32 	%f216, 0f00000000;
	mov.b64 	%rd158, 0;
	@%p22 bra 	$L__BB0_30;
	and.b64  	%rd158, %rd52, -8;
	shl.b64 	%rd98, %rd4, 2;
	add.s64 	%rd155, %rd32, %rd98;
	shl.b64 	%rd99, %rd22, 2;
	add.s64 	%rd100, %rd99, %rd2;
	add.s64 	%rd154, %rd100, 16;
	mov.f32 	%f216, 0f00000000;
	mov.u64 	%rd156, %rd158;
$L__BB0_29:
	.pragma "nounroll";
	ld.global.f32 	%f152, [%rd154+-16];
	ld.global.nc.f32 	%f153, [%rd155];
	fma.rn.f32 	%f154, %f152, %f153, %f216;
	ld.global.f32 	%f155, [%rd154+-12];
	shl.b64 	%rd101, %rd53, 2;
	add.s64 	%rd102, %rd155, %rd101;
	ld.global.nc.f32 	%f156, [%rd102];
	fma.rn.f32 	%f157, %f155, %f156, %f154;
	ld.global.f32 	%f158, [%rd154+-8];
	add.s64 	%rd103, %rd102, %rd101;
	ld.global.nc.f32 	%f159, [%rd103];
	fma.rn.f32 	%f160, %f158, %f159, %f157;
	ld.global.f32 	%f161, [%rd154+-4];
	add.s64 	%rd104, %rd103, %rd101;
	ld.global.nc.f32 	%f162, [%rd104];
	fma.rn.f32 	%f163, %f161, %f162, %f160;
	ld.global.f32 	%f164, [%rd154];
	add.s64 	%rd105, %rd104, %rd101;
	ld.global.nc.f32 	%f165, [%rd105];
	fma.rn.f32 	%f166, %f164, %f165, %f163;
	ld.global.f32 	%f167, [%rd154+4];
	add.s64 	%rd106, %rd105, %rd101;
	ld.global.nc.f32 	%f168, [%rd106];
	fma.rn.f32 	%f169, %f167, %f168, %f166;
	ld.global.f32 	%f170, [%rd154+8];
	add.s64 	%rd107, %rd106, %rd101;
	ld.global.nc.f32 	%f171, [%rd107];
	fma.rn.f32 	%f172, %f170, %f171, %f169;
	ld.global.f32 	%f173, [%rd154+12];
	add.s64 	%rd108, %rd107, %rd101;
	ld.global.nc.f32 	%f174, [%rd108];
	fma.rn.f32 	%f216, %f173, %f174, %f172;
	add.s64 	%rd156, %rd156, -8;
	shl.b64 	%rd109, %rd53, 5;
	add.s64 	%rd155, %rd155, %rd109;
	add.s64 	%rd154, %rd154, 32;
	setp.ne.s64 	%p23, %rd156, 0;
	@%p23 bra 	$L__BB0_29;
$L__BB0_30:
	and.b64  	%rd43, %rd52, 7;
	setp.eq.s64 	%p24, %rd43, 0;
	@%p24 bra 	$L__BB0_38;
	and.b64  	%rd44, %rd52, 3;
	setp.lt.u64 	%p25, %rd43, 4;
	@%p25 bra 	$L__BB0_33;
	add.s64 	%rd110, %rd158, %rd22;
	shl.b64 	%rd111, %rd110, 2;
	add.s64 	%rd112, %rd2, %rd111;
	ld.global.f32 	%f176, [%rd112];
	mad.lo.s64 	%rd113, %rd158, %rd53, %rd4;
	shl.b64 	%rd114, %rd113, 2;
	add.s64 	%rd115, %rd32, %rd114;
	ld.global.nc.f32 	%f177, [%rd115];
	fma.rn.f32 	%f178, %f176, %f177, %f216;
	ld.global.f32 	%f179, [%rd112+4];
	shl.b64 	%rd116, %rd53, 2;
	add.s64 	%rd117, %rd115, %rd116;
	ld.global.nc.f32 	%f180, [%rd117];
	fma.rn.f32 	%f181, %f179, %f180, %f178;
	ld.global.f32 	%f182, [%rd112+8];
	add.s64 	%rd118, %rd117, %rd116;
	ld.global.nc.f32 	%f183, [%rd118];
	fma.rn.f32 	%f184, %f182, %f183, %f181;
	ld.global.f32 	%f185, [%rd112+12];
	add.s64 	%rd119, %rd118, %rd116;
	ld.global.nc.f32 	%f186, [%rd119];
	fma.rn.f32 	%f216, %f185, %f186, %f184;
	add.s64 	%rd158, %rd158, 4;
$L__BB0_33:
	setp.eq.s64 	%p26, %rd44, 0;
	@%p26 bra 	$L__BB0_38;
	setp.eq.s64 	%p27, %rd44, 1;
	@%p27 bra 	$L__BB0_36;
	add.s64 	%rd120, %rd158, %rd22;
	shl.b64 	%rd121, %rd120, 2;
	add.s64 	%rd122, %rd2, %rd121;
	ld.global.f32 	%f188, [%rd122];
	mad.lo.s64 	%rd123, %rd158, %rd53, %rd4;
	shl.b64 	%rd124, %rd123, 2;
	add.s64 	%rd125, %rd32, %rd124;
	ld.global.nc.f32 	%f189, [%rd125];
	fma.rn.f32 	%f190, %f188, %f189, %f216;
	ld.global.f32 	%f191, [%rd122+4];
	shl.b64 	%rd126, %rd53, 2;
	add.s64 	%rd127, %rd125, %rd126;
	ld.global.nc.f32 	%f192, [%rd127];
	fma.rn.f32 	%f216, %f191, %f192, %f190;
	add.s64 	%rd158, %rd158, 2;
$L__BB0_36:
	and.b64  	%rd128, %rd52, 1;
	setp.eq.b64 	%p28, %rd128, 1;
	not.pred 	%p29, %p28;
	@%p29 bra 	$L__BB0_38;
	add.s64 	%rd129, %rd158, %rd22;
	shl.b64 	%rd130, %rd129, 2;
	add.s64 	%rd131, %rd2, %rd130;
	ld.global.f32 	%f193, [%rd131];
	mad.lo.s64 	%rd132, %rd158, %rd53, %rd4;
	shl.b64 	%rd133, %rd132, 2;
	add.s64 	%rd134, %rd32, %rd133;
	ld.global.nc.f32 	%f194, [%rd134];
	fma.rn.f32 	%f216, %f193, %f194, %f216;
$L__BB0_38:
	ld.param.u64 	%rd139, [_Z11spda_kernelPfS_S_S_S_mm_param_0];
	add.s64 	%rd135, %rd5, %rd4;
	cvta.to.global.u64 	%rd136, %rd139;
	shl.b64 	%rd137, %rd135, 2;
	add.s64 	%rd138, %rd136, %rd137;
	st.global.f32 	[%rd138], %f216;
$L__BB0_39:
	ret;

}


// ===== COMPILED SASS (sm_100) =====

	.target	sm_100

	.elftype	@"ET_EXEC"


//--------------------- .note.nv.tkinfo           --------------------------
	.section	.note.nv.tkinfo,"",@"SHT_NOTE"
	.sectionflags	@"SHF_NOTE_NV_TKINFO"
	.tkinfo
        /*0018*/ 	.word	0x00000002
        /*0030*/ 	.string	""
        /*0030*/ 	.string	"ptxas"
        /*0030*/ 	.string	"Cuda compilation tools, release 13.0, V13.0.88"
        /*0030*/ 	.string	"Build cuda_13.0.r13.0/compiler.36424714_0"
        /*0030*/ 	.string	"-arch sm_100 -m 64 "



//--------------------- .note.nv.cuinfo           --------------------------
	.section	.note.nv.cuinfo,"",@"SHT_NOTE"
	.sectionflags	@"SHF_NOTE_NV_CUINFO"
        /*0018*/ 	.short	0x0002
        /*001a*/ 	.short	0x0064
        /*001c*/ 	.short	0x0082
	.zero		2


//--------------------- .nv.info                  --------------------------
	.section	.nv.info,"",@"SHT_CUDA_INFO"
	.align	4


	//----- nvinfo : EIATTR_REGCOUNT
	.align		4
        /*0000*/ 	.byte	0x04, 0x2f
        /*0002*/ 	.short	(.L_1 - .L_0)
	.align		4
.L_0:
        /*0004*/ 	.word	index@(_Z11spda_kernelPfS_S_S_S_mm)
        /*0008*/ 	.word	0x00000020


	//----- nvinfo : EIATTR_FRAME_SIZE
	.align		4
.L_1:
        /*000c*/ 	.byte	0x04, 0x11
        /*000e*/ 	.short	(.L_3 - .L_2)
	.align		4
.L_2:
        /*0010*/ 	.word	index@($__internal_1_$__cuda_sm3x_div_rn_noftz_f32_slowpath)
        /*0014*/ 	.word	0x00000000


	//----- nvinfo : EIATTR_FRAME_SIZE
	.align		4
.L_3:
        /*0018*/ 	.byte	0x04, 0x11
        /*001a*/ 	.short	(.L_5 - .L_4)
	.align		4
.L_4:
        /*001c*/ 	.word	index@($__internal_0_$__cuda_sm20_sqrt_rn_f32_slowpath)
        /*0020*/ 	.word	0x00000000


	//----- nvinfo : EIATTR_FRAME_SIZE
	.align		4
.L_5:
        /*0024*/ 	.byte	0x04, 0x11
        /*0026*/ 	.short	(.L_7 - .L_6)
	.align		4
.L_6:
        /*0028*/ 	.word	index@(_Z11spda_kernelPfS_S_S_S_mm)
        /*002c*/ 	.word	0x00000000


	//----- nvinfo : EIATTR_MIN_STACK_SIZE
	.align		4
.L_7:
        /*0030*/ 	.byte	0x04, 0x12
        /*0032*/ 	.short	(.L_9 - .L_8)
	.align		4
.L_8:
        /*0034*/ 	.word	index@(_Z11spda_kernelPfS_S_S_S_mm)
        /*0038*/ 	.word	0x00000000
.L_9:


//--------------------- .nv.compat                --------------------------
	.section	.nv.compat,"",@"SHT_CUDA_COMPAT_INFO"
	.align	4
        /*0000*/ 	.byte	0x02, 0x09, 0x00, 0x00, 0x02, 0x02, 0x01, 0x00, 0x02, 0x05, 0x05, 0x00, 0x03, 0x07, 0x01, 0x01
        /*0010*/ 	.byte	0x02, 0x03, 0x00, 0x00, 0x02, 0x06, 0x01, 0x00, 0x04, 0x0b, 0x08, 0x00, 0x01, 0x00, 0x00, 0x00
        /*0020*/ 	.byte	0x00, 0x00, 0x00, 0x00


//--------------------- .nv.info._Z11spda_kernelPfS_S_S_S_mm --------------------------
	.section	.nv.info._Z11spda_kernelPfS_S_S_S_mm,"",@"SHT_CUDA_INFO"
	.sectionflags	@""
	.align	4


	//----- nvinfo : EIATTR_CUDA_API_VERSION
	.align		4
        /*0000*/ 	.byte	0x04, 0x37
        /*0002*/ 	.short	(.L_11 - .L_10)
.L_10:
        /*0004*/ 	.word	0x00000082


	//----- nvinfo : EIATTR_KPARAM_INFO
	.align		4
.L_11:
        /*0008*/ 	.byte	0x04, 0x17
        /*000a*/ 	.short	(.L_13 - .L_12)
.L_12:
        /*000c*/ 	.word	0x00000000
        /*0010*/ 	.short	0x0006
        /*0012*/ 	.short	0x0030
        /*0014*/ 	.byte	0x00, 0xf0, 0x21, 0x00


	//----- nvinfo : EIATTR_KPARAM_INFO
	.align		4
.L_13:
        /*0018*/ 	.byte	0x04, 0x17
        /*001a*/ 	.short	(.L_15 - .L_14)
.L_14:
        /*001c*/ 	.word	0x00000000
        /*0020*/ 	.short	0x0005
        /*0022*/ 	.short	0x0028
        /*0024*/ 	.byte	0x00, 0xf0, 0x21, 0x00


	//----- nvinfo : EIATTR_KPARAM_INFO
	.align		4
.L_15:
        /*0028*/ 	.byte	0x04, 0x17
        /*002a*/ 	.short	(.L_17 - .L_16)
.L_16:
        /*002c*/ 	.word	0x00000000
        /*0030*/ 	.short	0x0004
        /*0032*/ 	.short	0x0020
        /*0034*/ 	.byte	0x00, 0xf5, 0x21, 0x00


	//----- nvinfo : EIATTR_KPARAM_INFO
	.align		4
.L_17:
        /*0038*/ 	.byte	0x04, 0x17
        /*003a*/ 	.short	(.L_19 - .L_18)
.L_18:
        /*003c*/ 	.word	0x00000000
        /*0040*/ 	.short	0x0003
        /*0042*/ 	.short	0x0018
        /*0044*/ 	.byte	0x00, 0xf5, 0x21, 0x00


	//----- nvinfo : EIATTR_KPARAM_INFO
	.align		4
.L_19:
        /*0048*/ 	.byte	0x04, 0x17
        /*004a*/ 	.short	(.L_21 - .L_20)
.L_20:
        /*004c*/ 	.word	0x00000000
        /*0050*/ 	.short	0x0002
        /*0052*/ 	.short	0x0010
        /*0054*/ 	.byte	0x00, 0xf5, 0x21, 0x00


	//----- nvinfo : EIATTR_KPARAM_INFO
	.align		4
.L_21:
        /*0058*/ 	.byte	0x04, 0x17
        /*005a*/ 	.short	(.L_23 - .L_22)
.L_22:
        /*005c*/ 	.word	0x00000000
        /*0060*/ 	.short	0x0001
        /*0062*/ 	.short	0x0008
        /*0064*/ 	.byte	0x00, 0xf5, 0x21, 0x00


	//----- nvinfo : EIATTR_KPARAM_INFO
	.align		4
.L_23:
        /*0068*/ 	.byte	0x04, 0x17
        /*006a*/ 	.short	(.L_25 - .L_24)
.L_24:
        /*006c*/ 	.word	0x00000000
        /*0070*/ 	.short	0x0000
        /*0072*/ 	.short	0x0000
        /*0074*/ 	.byte	0x00, 0xf5, 0x21, 0x00


	//----- nvinfo : EIATTR_SPARSE_MMA_MASK
	.align		4
.L_25:
        /*0078*/ 	.byte	0x03, 0x50
        /*007a*/ 	.short	0x0000


	//----- nvinfo : EIATTR_MAXREG_COUNT
	.align		4
        /*007c*/ 	.byte	0x03, 0x1b
        /*007e*/ 	.short	0x00ff


	//----- nvinfo : EIATTR_NUM_BARRIERS
	.align		4
        /*0080*/ 	.byte	0x02, 0x4c
        /*0082*/ 	.byte	0x01
	.zero		1


	//----- nvinfo : EIATTR_MERCURY_ISA_VERSION
	.align		4
        /*0084*/ 	.byte	0x03, 0x5f
        /*0086*/ 	.short	0x0101


	//----- nvinfo : EIATTR_VRC_CTA_INIT_COUNT
	.align		4
        /*0088*/ 	.byte	0x02, 0x4a
	.zero		1
	.zero		1


	//----- nvinfo : EIATTR_EXIT_INSTR_OFFSETS
	.align		4
        /*008c*/ 	.byte	0x04, 0x1c
        /*008e*/ 	.short	(.L_27 - .L_26)


	//   ....[0]....
.L_26:
        /*0090*/ 	.word	0x000000f0


	//   ....[1]....
        /*0094*/ 	.word	0x00001fb0


	//----- nvinfo : EIATTR_CRS_STACK_SIZE
	.align		4
.L_27:
        /*0098*/ 	.byte	0x04, 0x1e
        /*009a*/ 	.short	(.L_29 - .L_28)
.L_28:
        /*009c*/ 	.word	0x00000000


	//----- nvinfo : EIATTR_CBANK_PARAM_SIZE
	.align		4
.L_29:
        /*00a0*/ 	.byte	0x03, 0x19
        /*00a2*/ 	.short	0x0038


	//----- nvinfo : EIATTR_PARAM_CBANK
	.align		4
        /*00a4*/ 	.byte	0x04, 0x0a
        /*00a6*/ 	.short	(.L_31 - .L_30)
	.align		4
.L_30:
        /*00a8*/ 	.word	index@(.nv.constant0._Z11spda_kernelPfS_S_S_S_mm)
        /*00ac*/ 	.short	0x0380
        /*00ae*/ 	.short	0x0038


	//----- nvinfo : EIATTR_SW_WAR
	.align		4
.L_31:
        /*00b0*/ 	.byte	0x04, 0x36
        /*00b2*/ 	.short	(.L_33 - .L_32)
.L_32:
        /*00b4*/ 	.word	0x00000008
.L_33:


//--------------------- .nv.callgraph             --------------------------
	.section	.nv.callgraph,"",@"SHT_CUDA_CALLGRAPH"
	.align	4
	.sectionentsize	8
	.align		4
        /*0000*/ 	.word	0x00000000
	.align		4
        /*0004*/ 	.word	0xffffffff
	.align		4
        /*0008*/ 	.word	0x00000000
	.align		4
        /*000c*/ 	.word	0xfffffffe
	.align		4
        /*0010*/ 	.word	0x00000000
	.align		4
        /*0014*/ 	.word	0xfffffffd
	.align		4
        /*0018*/ 	.word	0x00000000
	.align		4
        /*001c*/ 	.word	0xfffffffc


//--------------------- .text._Z11spda_kernelPfS_S_S_S_mm --------------------------
	.section	.text._Z11spda_kernelPfS_S_S_S_mm,"ax",@progbits
	.align	128
        .global         _Z11spda_kernelPfS_S_S_S_mm
        .type           _Z11spda_kernelPfS_S_S_S_mm,@function
        .size           _Z11spda_kernelPfS_S_S_S_mm,(.L_x_38 - _Z11spda_kernelPfS_S_S_S_mm)
        .other          _Z11spda_kernelPfS_S_S_S_mm,@"STO_CUDA_ENTRY STV_DEFAULT"
_Z11spda_kernelPfS_S_S_S_mm:
.text._Z11spda_kernelPfS_S_S_S_mm:
[----:B------:R-:W-:Y:S01]  /*0000*/  LDC R1, c[0x0][0x37c] ;  /* 0x0000df00ff017b82 */ /* 0x000fe20000000800 */
[----:B------:R-:W0:Y:S07]  /*0010*/  S2R R6, SR_TID.X ;  /* 0x0000000000067919 */ /* 0x000e2e0000002100 */
[----:B------:R-:W1:Y:S01]  /*0020*/  LDC R5, c[0x0][0x364] ;  /* 0x0000d900ff057b82 */ /* 0x000e620000000800 */
[----:B------:R-:W2:Y:S01]  /*0030*/  LDCU.64 UR6, c[0x0][0x3a8] ;  /* 0x00007500ff0677ac */ /* 0x000ea20008000a00 */
[----:B------:R-:W1:Y:S06]  /*0040*/  S2R R4, SR_TID.Y ;  /* 0x0000000000047919 */ /* 0x000e6c0000002200 */
[----:B------:R-:W0:Y:S08]  /*0050*/  S2UR UR5, SR_CTAID.X ;  /* 0x00000000000579c3 */ /* 0x000e300000002500 */
[----:B------:R-:W0:Y:S08]  /*0060*/  LDC R3, c[0x0][0x360] ;  /* 0x0000d800ff037b82 */ /* 0x000e300000000800 */
[----:B------:R-:W1:Y:S08]  /*0070*/  S2UR UR4, SR_CTAID.Y ;  /* 0x00000000000479c3 */ /* 0x000e700000002600 */
[----:B------:R-:W3:Y:S01]  /*0080*/  LDC.64 R8, c[0x0][0x3b0] ;  /* 0x0000ec00ff087b82 */ /* 0x000ee20000000a00 */
[----:B0-----:R-:W-:-:S02]  /*0090*/  IMAD R16, R3, UR5, R6 ;  /* 0x0000000503107c24 */ /* 0x001fc4000f8e0206 */
[----:B-1----:R-:W-:-:S05]  /*00a0*/  IMAD R5, R5, UR4, R4 ;  /* 0x0000000405057c24 */ /* 0x002fca000f8e0204 */
[----:B--2---:R-:W-:Y:S02]  /*00b0*/  ISETP.GE.U32.AND P1, PT, R5, UR6, PT ;  /* 0x0000000605007c0c */ /* 0x004fe4000bf26070 */
[----:B---3--:R-:W-:-:S04]  /*00c0*/  ISETP.GE.U32.AND P0, PT, R16, R8, PT ;  /* 0x000000081000720c */ /* 0x008fc80003f06070 */
[----:B------:R-:W-:-:S04]  /*00d0*/  ISETP.GE.U32.AND.EX P0, PT, RZ, R9, PT, P0 ;  /* 0x00000009ff00720c */ /* 0x000fc80003f06100 */
[----:B------:R-:W-:-:S13]  /*00e0*/  ISETP.GE.U32.OR.EX P0, PT, RZ, UR7, P0, P1 ;  /* 0x00000007ff007c0c */ /* 0x000fda0008706510 */
[----:B------:R-:W-:Y:S05]  /*00f0*/  @P0 EXIT ;  /* 0x000000000000094d */ /* 0x000fea0003800000 */
[----:B------:R-:W-:Y:S01]  /*0100*/  IADD3 R0, P1, PT, R8, -0x1, RZ ;  /* 0xffffffff08007810 */ /* 0x000fe20007f3e0ff */
[-C--:B------:R-:W-:Y:S01]  /*0110*/  IMAD.WIDE.U32 R14, R5, R8.reuse, RZ ;  /* 0x00000008050e7225 */ /* 0x080fe200078e00ff */
[----:B------:R-:W0:Y:S02]  /*0120*/  LDCU.64 UR10, c[0x0][0x358] ;  /* 0x00006b00ff0a77ac */ /* 0x000e240008000a00 */
[----:B------:R-:W-:Y:S01]  /*0130*/  ISETP.GE.U32.AND P0, PT, R0, 0x7, PT ;  /* 0x000000070000780c */ /* 0x000fe20003f06070 */
[----:B------:R-:W-:Y:S01]  /*0140*/  IMAD.WIDE.U32 R22, R16, R8, RZ ;  /* 0x0000000810167225 */ /* 0x000fe200078e00ff */
[----:B------:R-:W-:-:S03]  /*0150*/  IADD3.X R0, PT, PT, R9, -0x1, RZ, P1, !PT ;  /* 0xffffffff09007810 */ /* 0x000fc60000ffe4ff */
[----:B------:R-:W-:Y:S01]  /*0160*/  IMAD.MOV.U32 R2, RZ, RZ, RZ ;  /* 0x000000ffff027224 */ /* 0x000fe200078e00ff */
[----:B------:R-:W-:Y:S01]  /*0170*/  ISETP.GE.U32.AND.EX P0, PT, R0, RZ, PT, P0 ;  /* 0x000000ff0000720c */ /* 0x000fe20003f06100 */
[----:B------:R-:W-:Y:S02]  /*0180*/  IMAD.MOV.U32 R21, RZ, RZ, RZ ;  /* 0x000000ffff157224 */ /* 0x000fe400078e00ff */
[----:B------:R-:W-:Y:S02]  /*0190*/  IMAD.MOV.U32 R7, RZ, RZ, RZ ;  /* 0x000000ffff077224 */ /* 0x000fe400078e00ff */
[-C--:B------:R-:W-:Y:S02]  /*01a0*/  IMAD R0, R5, R9.reuse, R15 ;  /* 0x0000000905007224 */ /* 0x080fe400078e020f */
[----:B------:R-:W-:-:S06]  /*01b0*/  IMAD R24, R16, R9, R23 ;  /* 0x0000000910187224 */ /* 0x000fcc00078e0217 */
[----:B0-----:R-:W-:Y:S05]  /*01c0*/  @!P0 BRA `(.L_x_0) ;  /* 0x0000000000c88947 */ /* 0x001fea0003800000 */
[----:B------:R-:W0:Y:S01]  /*01d0*/  LDCU.128 UR4, c[0x0][0x390] ;  /* 0x00007200ff0477ac */ /* 0x000e220008000c00 */
[----:B------:R-:W1:Y:S01]  /*01e0*/  LDC R7, c[0x0][0x3b4] ;  /* 0x0000ed00ff077b82 */ /* 0x000e620000000800 */
[----:B------:R-:W-:Y:S01]  /*01f0*/  LOP3.LUT R21, R8, 0xfffffff8, RZ, 0xc0, !PT ;  /* 0xfffffff808157812 */ /* 0x000fe200078ec0ff */
[----:B------:R-:W-:-:S03]  /*0200*/  IMAD.MOV.U32 R2, RZ, RZ, RZ ;  /* 0x000000ffff027224 */ /* 0x000fc600078e00ff */
[----:B------:R-:W-:Y:S02]  /*0210*/  MOV R9, R21 ;  /* 0x0000001500097202 */ /* 0x000fe40000000f00 */
[----:B0-----:R-:W-:Y:S02]  /*0220*/  LEA R20, P0, R14, UR4, 0x2 ;  /* 0x000000040e147c11 */ /* 0x001fe4000f8010ff */
[----:B------:R-:W-:Y:S02]  /*0230*/  LEA R25, P1, R22, UR6, 0x2 ;  /* 0x0000000616197c11 */ /* 0x000fe4000f8210ff */
[----:B------:R-:W-:Y:S02]  /*0240*/  LEA.HI.X R13, R14, UR5, R0, 0x2, P0 ;  /* 0x000000050e0d7c11 */ /* 0x000fe400080f1400 */
[----:B------:R-:W-:Y:S01]  /*0250*/  IADD3 R20, P0, PT, R20, 0x10, RZ ;  /* 0x0000001014147810 */ /* 0x000fe20007f1e0ff */
[----:B-1----:R-:W-:Y:S01]  /*0260*/  IMAD.MOV.U32 R18, RZ, RZ, R7 ;  /* 0x000000ffff127224 */ /* 0x002fe200078e0007 */
[----:B------:R-:W-:-:S02]  /*0270*/  IADD3 R25, P2, PT, R25, 0x10, RZ ;  /* 0x0000001019197810 */ /* 0x000fc40007f5e0ff */
[----:B------:R-:W-:Y:S01]  /*0280*/  LEA.HI.X R26, R22, UR7, R24, 0x2, P1 ;  /* 0x00000007161a7c11 */ /* 0x000fe200088f1418 */
[----:B------:R-:W-:-:S04]  /*0290*/  IMAD.X R13, RZ, RZ, R13, P0 ;  /* 0x000000ffff0d7224 */ /* 0x000fc800000e060d */
[----:B------:R-:W-:-:S07]  /*02a0*/  IMAD.X R26, RZ, RZ, R26, P2 ;  /* 0x000000ffff1a7224 */ /* 0x000fce00010e061a */
.L_x_1:
[----:B------:R-:W-:Y:S01]  /*02b0*/  IMAD.MOV.U32 R12, RZ, RZ, R20 ;  /* 0x000000ffff0c7224 */ /* 0x000fe200078e0014 */
[----:B------:R-:W-:Y:S01]  /*02c0*/  MOV R10, R25 ;  /* 0x00000019000a7202 */ /* 0x000fe20000000f00 */
[----:B------:R-:W-:-:S03]  /*02d0*/  IMAD.MOV.U32 R11, RZ, RZ, R26 ;  /* 0x000000ffff0b7224 */ /* 0x000fc600078e001a */
[----:B------:R-:W2:Y:S04]  /*02e0*/  LDG.E.CONSTANT R19, desc[UR10][R12.64+-0x10] ;  /* 0xfffff00a0c137981 */ /* 0x000ea8000c1e9900 */
[----:B------:R-:W2:Y:S04]  /*02f0*/  LDG.E.CONSTANT R20, desc[UR10][R10.64+-0x10] ;  /* 0xfffff00a0a147981 */ /* 0x000ea8000c1e9900 */
[----:B------:R-:W3:Y:S04]  /*0300*/  LDG.E.CONSTANT R26, desc[UR10][R12.64+-0xc] ;  /* 0xfffff40a0c1a7981 */ /* 0x000ee8000c1e9900 */
[----:B------:R-:W3:Y:S04]  /*0310*/  LDG.E.CONSTANT R25, desc[UR10][R10.64+-0xc] ;  /* 0xfffff40a0a197981 */ /* 0x000ee8000c1e9900 */
[----:B------:R-:W4:Y:S01]  /*0320*/  LDG.E.CONSTANT R27, desc[UR10][R10.64+0x8] ;  /* 0x0000080a0a1b7981 */ /* 0x000f22000c1e9900 */
[----:B--2---:R-:W-:-:S03]  /*0330*/  FFMA R19, R19, R20, R2 ;  /* 0x0000001413137223 */ /* 0x004fc60000000002 */
[----:B------:R-:W2:Y:S04]  /*0340*/  LDG.E.CONSTANT R2, desc[UR10][R12.64+-0x8] ;  /* 0xfffff80a0c027981 */ /* 0x000ea8000c1e9900 */
[----:B------:R-:W2:Y:S01]  /*0350*/  LDG.E.CONSTANT R20, desc[UR10][R10.64+-0x8] ;  /* 0xfffff80a0a147981 */ /* 0x000ea2000c1e9900 */
[----:B---3--:R-:W-:-:S03]  /*0360*/  FFMA R19, R26, R25, R19 ;  /* 0x000000191a137223 */ /* 0x008fc60000000013 */
[----:B------:R-:W3:Y:S04]  /*0370*/  LDG.E.CONSTANT R25, desc[UR10][R12.64+-0x4] ;  /* 0xfffffc0a0c197981 */ /* 0x000ee8000c1e9900 */
[----:B------:R-:W3:Y:S01]  /*0380*/  LDG.E.CONSTANT R26, desc[UR10][R10.64+-0x4] ;  /* 0xfffffc0a0a1a7981 */ /* 0x000ee2000c1e9900 */
[----:B--2---:R-:W-:-:S03]  /*0390*/  FFMA R2, R2, R20, R19 ;  /* 0x0000001402027223 */ /* 0x004fc60000000013 */
[----:B------:R-:W2:Y:S04]  /*03a0*/  LDG.E.CONSTANT R19, desc[UR10][R12.64] ;  /* 0x0000000a0c137981 */ /* 0x000ea8000c1e9900 */
[----:B------:R-:W2:Y:S01]  /*03b0*/  LDG.E.CONSTANT R20, desc[UR10][R10.64] ;  /* 0x0000000a0a147981 */ /* 0x000ea2000c1e9900 */
[----:B---3--:R-:W-:-:S03]  /*03c0*/  FFMA R2, R25, R26, R2 ;  /* 0x0000001a19027223 */ /* 0x008fc60000000002 */
[----:B------:R-:W3:Y:S04]  /*03d0*/  LDG.E.CONSTANT R25, desc[UR10][R12.64+0x4] ;  /* 0x0000040a0c197981 */ /* 0x000ee8000c1e9900 */
[----:B------:R-:W3:Y:S01]  /*03e0*/  LDG.E.CONSTANT R26, desc[UR10][R10.64+0x4] ;  /* 0x0000040a0a1a7981 */ /* 0x000ee2000c1e9900 */
[----:B------:R-:W-:-:S04]  /*03f0*/  IADD3 R9, P0, PT, R9, -0x8, RZ ;  /* 0xfffffff809097810 */ /* 0x000fc80007f1e0ff */
[----:B------:R-:W-:Y:S01]  /*0400*/  IADD3.X R18, PT, PT, R18, -0x1, RZ, P0, !PT ;  /* 0xffffffff12127810 */ /* 0x000fe200007fe4ff */
[----:B--2---:R-:W-:Y:S02]  /*0410*/  FFMA R2, R19, R20, R2 ;  /* 0x0000001413027223 */ /* 0x004fe40000000002 */
[----:B------:R-:W4:Y:S04]  /*0420*/  LDG.E.CONSTANT R20, desc[UR10][R12.64+0x8] ;  /* 0x0000080a0c147981 */ /* 0x000f28000c1e9900 */
[----:B------:R-:W2:Y:S01]  /*0430*/  LDG.E.CONSTANT R19, desc[UR10][R10.64+0xc] ;  /* 0x00000c0a0a137981 */ /* 0x000ea2000c1e9900 */
[----:B---3--:R-:W-:-:S03]  /*0440*/  FFMA R25, R25, R26, R2 ;  /* 0x0000001a19197223 */ /* 0x008fc60000000002 */
[----:B------:R0:W2:Y:S01]  /*0450*/  LDG.E.CONSTANT R2, desc[UR10][R12.64+0xc] ;  /* 0x00000c0a0c027981 */ /* 0x0000a2000c1e9900 */
[----:B------:R-:W-:-:S04]  /*0460*/  ISETP.NE.U32.AND P0, PT, R9, RZ, PT ;  /* 0x000000ff0900720c */ /* 0x000fc80003f05070 */
[----:B------:R-:W-:Y:S01]  /*0470*/  ISETP.NE.AND.EX P0, PT, R18, RZ, PT, P0 ;  /* 0x000000ff1200720c */ /* 0x000fe20003f05300 */
[----:B----4-:R-:W-:Y:S01]  /*0480*/  FFMA R27, R20, R27, R25 ;  /* 0x0000001b141b7223 */ /* 0x010fe20000000019 */
[----:B------:R-:W-:Y:S02]  /*0490*/  IADD3 R20, P1, PT, R12, 0x20, RZ ;  /* 0x000000200c147810 */ /* 0x000fe40007f3e0ff */
[----:B------:R-:W-:-:S03]  /*04a0*/  IADD3 R25, P2, PT, R10, 0x20, RZ ;  /* 0x000000200a197810 */ /* 0x000fc60007f5e0ff */
[----:B0-----:R-:W-:Y:S02]  /*04b0*/  IMAD.X R13, RZ, RZ, R13, P1 ;  /* 0x000000ffff0d7224 */ /* 0x001fe400008e060d */
[----:B------:R-:W-:Y:S02]  /*04c0*/  IMAD.X R26, RZ, RZ, R11, P2 ;  /* 0x000000ffff1a7224 */ /* 0x000fe400010e060b */
[----:B--2---:R-:W-:Y:S02]  /*04d0*/  FFMA R2, R2, R19, R27 ;  /* 0x0000001302027223 */ /* 0x004fe4000000001b */
[----:B------:R-:W-:Y:S05]  /*04e0*/  @P0 BRA `(.L_x_1) ;  /* 0xfffffffc00700947 */ /* 0x000fea000383ffff */
.L_x_0:
[----:B------:R-:W-:-:S04]  /*04f0*/  LOP3.LUT R9, R8, 0x7, RZ, 0xc0, !PT ;  /* 0x0000000708097812 */ /* 0x000fc800078ec0ff */
[----:B------:R-:W-:-:S04]  /*0500*/  ISETP.NE.U32.AND P0, PT, R9, RZ, PT ;  /* 0x000000ff0900720c */ /* 0x000fc80003f05070 */
[----:B------:R-:W-:-:S13]  /*0510*/  ISETP.NE.AND.EX P0, PT, RZ, RZ, PT, P0 ;  /* 0x000000ffff00720c */ /* 0x000fda0003f05300 */
[----:B------:R-:W-:Y:S05]  /*0520*/  @!P0 BRA `(.L_x_2) ;  /* 0x0000000400088947 */ /* 0x000fea0003800000 */
[----:B------:R-:W-:Y:S02]  /*0530*/  ISETP.GE.U32.AND P1, PT, R9, 0x4, PT ;  /* 0x000000040900780c */ /* 0x000fe40003f26070 */
[----:B------:R-:W-:Y:S02]  /*0540*/  LOP3.LUT R27, R8, 0x3, RZ, 0xc0, !PT ;  /* 0x00000003081b7812 */ /* 0x000fe400078ec0ff */
[----:B------:R-:W-:Y:S02]  /*0550*/  ISETP.GE.U32.AND.EX P1, PT, RZ, RZ, PT, P1 ;  /* 0x000000ffff00720c */ /* 0x000fe40003f26110 */
[----:B------:R-:W-:-:S04]  /*0560*/  ISETP.NE.U32.AND P0, PT, R27, RZ, PT ;  /* 0x000000ff1b00720c */ /* 0x000fc80003f05070 */
[----:B------:R-:W-:-:S07]  /*0570*/  ISETP.NE.AND.EX P0, PT, RZ, RZ, PT, P0 ;  /* 0x000000ffff00720c */ /* 0x000fce0003f05300 */
[----:B------:R-:W-:Y:S06]  /*0580*/  @!P1 BRA `(.L_x_3) ;  /* 0x00000000005c9947 */ /* 0x000fec0003800000 */
[----:B------:R-:W0:Y:S01]  /*0590*/  LDCU.128 UR4, c[0x0][0x390] ;  /* 0x00007200ff0477ac */ /* 0x000e220008000c00 */
[C---:B------:R-:W-:Y:S02]  /*05a0*/  IADD3 R11, P1, PT, R21.reuse, R14, RZ ;  /* 0x0000000e150b7210 */ /* 0x040fe40007f3e0ff */
[----:B------:R-:W-:-:S03]  /*05b0*/  IADD3 R9, P3, PT, R21, R22, RZ ;  /* 0x0000001615097210 */ /* 0x000fc60007f7e0ff */
[C---:B------:R-:W-:Y:S01]  /*05c0*/  IMAD.X R20, R7.reuse, 0x1, R0, P1 ;  /* 0x0000000107147824 */ /* 0x040fe200008e0600 */
[----:B------:R-:W-:Y:S02]  /*05d0*/  IADD3.X R18, PT, PT, R7, R24, RZ, P3, !PT ;  /* 0x0000001807127210 */ /* 0x000fe40001ffe4ff */
[----:B0-----:R-:W-:Y:S02]  /*05e0*/  LEA R12, P2, R11, UR4, 0x2 ;  /* 0x000000040b0c7c11 */ /* 0x001fe4000f8410ff */
[----:B------:R-:W-:Y:S02]  /*05f0*/  LEA R10, P4, R9, UR6, 0x2 ;  /* 0x00000006090a7c11 */ /* 0x000fe4000f8810ff */
[----:B------:R-:W-:Y:S02]  /*0600*/  LEA.HI.X R13, R11, UR5, R20, 0x2, P2 ;  /* 0x000000050b0d7c11 */ /* 0x000fe400090f1414 */
[----:B------:R-:W-:-:S03]  /*0610*/  LEA.HI.X R11, R9, UR7, R18, 0x2, P4 ;  /* 0x00000007090b7c11 */ /* 0x000fc6000a0f1412 */
[----:B------:R-:W2:Y:S04]  /*0620*/  LDG.E.CONSTANT R25, desc[UR10][R12.64] ;  /* 0x0000000a0c197981 */ /* 0x000ea8000c1e9900 */
[----:B------:R-:W2:Y:S04]  /*0630*/  LDG.E.CONSTANT R26, desc[UR10][R10.64] ;  /* 0x0000000a0a1a7981 */ /* 0x000ea8000c1e9900 */
[----:B------:R-:W3:Y:S04]  /*0640*/  LDG.E.CONSTANT R19, desc[UR10][R12.64+0x4] ;  /* 0x0000040a0c137981 */ /* 0x000ee8000c1e9900 */
[----:B------:R-:W3:Y:S04]  /*0650*/  LDG.E.CONSTANT R20, desc[UR10][R10.64+0x4] ;  /* 0x0000040a0a147981 */ /* 0x000ee8000c1e9900 */
[----:B------:R-:W4:Y:S04]  /*0660*/  LDG.E.CONSTANT R9, desc[UR10][R12.64+0x8] ;  /* 0x0000080a0c097981 */ /* 0x000f28000c1e9900 */
[----:B------:R-:W4:Y:S04]  /*0670*/  LDG.E.CONSTANT R28, desc[UR10][R10.64+0x8] ;  /* 0x0000080a0a1c7981 */ /* 0x000f28000c1e9900 */
[----:B------:R-:W5:Y:S04]  /*0680*/  LDG.E.CONSTANT R18, desc[UR10][R12.64+0xc] ;  /* 0x00000c0a0c127981 */ /* 0x000f68000c1e9900 */
[----:B------:R-:W5:Y:S01]  /*0690*/  LDG.E.CONSTANT R29, desc[UR10][R10.64+0xc] ;  /* 0x00000c0a0a1d7981 */ /* 0x000f62000c1e9900 */
[----:B------:R-:W-:-:S05]  /*06a0*/  IADD3 R21, P1, PT, R21, 0x4, RZ ;  /* 0x0000000415157810 */ /* 0x000fca0007f3e0ff */
[----:B------:R-:W-:Y:S02]  /*06b0*/  IMAD.X R7, RZ, RZ, R7, P1 ;  /* 0x000000ffff077224 */ /* 0x000fe400008e0607 */
[----:B--2---:R-:W-:-:S04]  /*06c0*/  FFMA R26, R25, R26, R2 ;  /* 0x0000001a191a7223 */ /* 0x004fc80000000002 */
[----:B---3--:R-:W-:-:S04]  /*06d0*/  FFMA R20, R19, R20, R26 ;  /* 0x0000001413147223 */ /* 0x008fc8000000001a */
[----:B----4-:R-:W-:-:S04]  /*06e0*/  FFMA R9, R9, R28, R20 ;  /* 0x0000001c09097223 */ /* 0x010fc80000000014 */
[----:B-----5:R-:W-:-:S07]  /*06f0*/  FFMA R2, R18, R29, R9 ;  /* 0x0000001d12027223 */ /* 0x020fce0000000009 */
.L_x_3:
[----:B------:R-:W-:Y:S05]  /*0700*/  @!P0 BRA `(.L_x_2) ;  /* 0x0000000000908947 */ /* 0x000fea0003800000 */
[----:B------:R-:W-:Y:S01]  /*0710*/  LOP3.LUT R8, R8, 0x1, RZ, 0xc0, !PT ;  /* 0x0000000108087812 */ /* 0x000fe200078ec0ff */
[----:B------:R-:W0:Y:S01]  /*0720*/  LDC.64 R18, c[0x0][0x390] ;  /* 0x0000e400ff127b82 */ /* 0x000e220000000a00 */
[----:B------:R-:W-:Y:S02]  /*0730*/  ISETP.NE.U32.AND P0, PT, R27, 0x1, PT ;  /* 0x000000011b00780c */ /* 0x000fe40003f05070 */
[----:B------:R-:W-:Y:S02]  /*0740*/  ISETP.NE.U32.AND P1, PT, R8, 0x1, PT ;  /* 0x000000010800780c */ /* 0x000fe40003f25070 */
[----:B------:R-:W-:Y:S02]  /*0750*/  ISETP.NE.AND.EX P0, PT, RZ, RZ, PT, P0 ;  /* 0x000000ffff00720c */ /* 0x000fe40003f05300 */
[----:B------:R-:W-:Y:S01]  /*0760*/  ISETP.NE.U32.AND.EX P1, PT, RZ, RZ, PT, P1 ;  /* 0x000000ffff00720c */ /* 0x000fe20003f25110 */
[----:B------:R-:W1:Y:S08]  /*0770*/  LDC.64 R8, c[0x0][0x398] ;  /* 0x0000e600ff087b82 */ /* 0x000e700000000a00 */
[----:B------:R-:W2:Y:S02]  /*0780*/  LDC.64 R10, c[0x0][0x398] ;  /* 0x0000e600ff0a7b82 */ /* 0x000ea40000000a00 */
[----:B------:R-:W-:-:S02]  /*0790*/  @P0 IADD3 R25, P5, PT, R21, R14, RZ ;  /* 0x0000000e15190210 */ /* 0x000fc40007fbe0ff */
[CC--:B------:R-:W-:Y:S02]  /*07a0*/  @P0 IADD3 R20, P4, PT, R21.reuse, R22.reuse, RZ ;  /* 0x0000001615140210 */ /* 0x0c0fe40007f9e0ff */
[----:B------:R-:W-:Y:S01]  /*07b0*/  @P0 IADD3 R21, P3, PT, R21, 0x2, RZ ;  /* 0x0000000215150810 */ /* 0x000fe20007f7e0ff */
[C---:B------:R-:W-:Y:S01]  /*07c0*/  @P0 IMAD.X R26, R7.reuse, 0x1, R0, P5 ;  /* 0x00000001071a0824 */ /* 0x040fe200028e0600 */
[----:B------:R-:W3:Y:S01]  /*07d0*/  LDC.64 R12, c[0x0][0x390] ;  /* 0x0000e400ff0c7b82 */ /* 0x000ee20000000a00 */
[----:B------:R-:W-:Y:S01]  /*07e0*/  @P0 IMAD.X R23, R7, 0x1, R24, P4 ;  /* 0x0000000107170824 */ /* 0x000fe200020e0618 */
[----:B------:R-:W-:Y:S01]  /*07f0*/  @!P1 IADD3 R22, P2, PT, R21, R22, RZ ;  /* 0x0000001615169210 */ /* 0x000fe20007f5e0ff */
[----:B------:R-:W-:Y:S01]  /*0800*/  @P0 IMAD.X R7, RZ, RZ, R7, P3 ;  /* 0x000000ffff070224 */ /* 0x000fe200018e0607 */
[----:B0-----:R-:W-:Y:S02]  /*0810*/  @P0 LEA R18, P5, R25, R18, 0x2 ;  /* 0x0000001219120211 */ /* 0x001fe400078a10ff */
[----:B-1----:R-:W-:-:S02]  /*0820*/  @P0 LEA R8, P4, R20, R8, 0x2 ;  /* 0x0000000814080211 */ /* 0x002fc400078810ff */
[----:B------:R-:W-:Y:S02]  /*0830*/  @!P1 IADD3.X R24, PT, PT, R7, R24, RZ, P2, !PT ;  /* 0x0000001807189210 */ /* 0x000fe400017fe4ff */
[----:B------:R-:W-:Y:S02]  /*0840*/  @!P1 IADD3 R21, P2, PT, R21, R14, RZ ;  /* 0x0000000e15159210 */ /* 0x000fe40007f5e0ff */
[----:B------:R-:W-:Y:S02]  /*0850*/  @P0 LEA.HI.X R19, R25, R19, R26, 0x2, P5 ;  /* 0x0000001319130211 */ /* 0x000fe400028f141a */
[----:B--2---:R-:W-:Y:S02]  /*0860*/  @!P1 LEA R10, P3, R22, R10, 0x2 ;  /* 0x0000000a160a9211 */ /* 0x004fe400078610ff */
[----:B------:R-:W-:Y:S01]  /*0870*/  @P0 LEA.HI.X R9, R20, R9, R23, 0x2, P4 ;  /* 0x0000000914090211 */ /* 0x000fe200020f1417 */
[----:B------:R-:W-:Y:S01]  /*0880*/  @!P1 IMAD.X R20, R7, 0x1, R0, P2 ;  /* 0x0000000107149824 */ /* 0x000fe200010e0600 */
[----:B------:R-:W-:Y:S01]  /*0890*/  @!P1 LEA.HI.X R11, R22, R11, R24, 0x2, P3 ;  /* 0x0000000b160b9211 */ /* 0x000fe200018f1418 */
[----:B------:R-:W2:Y:S01]  /*08a0*/  @P0 LDG.E.CONSTANT R7, desc[UR10][R18.64] ;  /* 0x0000000a12070981 */ /* 0x000ea2000c1e9900 */
[----:B---3--:R-:W-:-:S03]  /*08b0*/  @!P1 LEA R12, P2, R21, R12, 0x2 ;  /* 0x0000000c150c9211 */ /* 0x008fc600078410ff */
[----:B------:R-:W2:Y:S01]  /*08c0*/  @P0 LDG.E.CONSTANT R22, desc[UR10][R8.64] ;  /* 0x0000000a08160981 */ /* 0x000ea2000c1e9900 */
[----:B------:R-:W-:-:S03]  /*08d0*/  @!P1 LEA.HI.X R13, R21, R13, R20, 0x2, P2 ;  /* 0x0000000d150d9211 */ /* 0x000fc600010f1414 */
[----:B------:R-:W3:Y:S04]  /*08e0*/  @!P1 LDG.E.CONSTANT R10, desc[UR10][R10.64] ;  /* 0x0000000a0a0a9981 */ /* 0x000ee8000c1e9900 */
[----:B------:R-:W4:Y:S04]  /*08f0*/  @P0 LDG.E.CONSTANT R20, desc[UR10][R18.64+0x4] ;  /* 0x0000040a12140981 */ /* 0x000f28000c1e9900 */
[----:B------:R-:W4:Y:S04]  /*0900*/  @P0 LDG.E.CONSTANT R21, desc[UR10][R8.64+0x4] ;  /* 0x0000040a08150981 */ /* 0x000f28000c1e9900 */
[----:B------:R-:W3:Y:S01]  /*0910*/  @!P1 LDG.E.CONSTANT R13, desc[UR10][R12.64] ;  /* 0x0000000a0c0d9981 */ /* 0x000ee2000c1e9900 */
[----:B--2---:R-:W-:-:S04]  /*0920*/  @P0 FFMA R7, R7, R22, R2 ;  /* 0x0000001607070223 */ /* 0x004fc80000000002 */
[----:B----4-:R-:W-:-:S04]  /*0930*/  @P0 FFMA R2, R20, R21, R7 ;  /* 0x0000001514020223 */ /* 0x010fc80000000007 */
[----:B---3--:R-:W-:-:S07]  /*0940*/  @!P1 FFMA R2, R13, R10, R2 ;  /* 0x0000000a0d029223 */ /* 0x008fce0000000002 */
.L_x_2:
[----:B------:R-:W0:Y:S02]  /*0950*/  LDCU.64 UR4, c[0x0][0x3b0] ;  /* 0x00007600ff0477ac */ /* 0x000e240008000a00 */
[----:B0-----:R-:W0:Y:S02]  /*0960*/  I2F.U64 R7, UR4 ;  /* 0x0000000400077d12 */ /* 0x001e240008301000 */
[----:B0-----:R-:W-:-:S06]  /*0970*/  VIADD R9, R7, 0xf3000000 ;  /* 0xf300000007097836 */ /* 0x001fcc0000000000 */
[----:B------:R0:W1:Y:S01]  /*0980*/  MUFU.RSQ R8, R7 ;  /* 0x0000000700087308 */ /* 0x0000620000001400 */
[----:B------:R-:W-:-:S13]  /*0990*/  ISETP.GT.U32.AND P0, PT, R9, 0x727fffff, PT ;  /* 0x727fffff0900780c */ /* 0x000fda0003f04070 */
[----:B0-----:R-:W-:Y:S05]  /*09a0*/  @!P0 BRA `(.L_x_4) ;  /* 0x0000000000108947 */ /* 0x001fea0003800000 */
[----:B------:R-:W-:-:S07]  /*09b0*/  MOV R11, 0x9d0 ;  /* 0x000009d0000b7802 */ /* 0x000fce0000000f00 */
[----:B-1----:R-:W-:Y:S05]  /*09c0*/  CALL.REL.NOINC `($__internal_0_$__cuda_sm20_sqrt_rn_f32_slowpath) ;  /* 0x00000014007c7944 */ /* 0x002fea0003c00000 */
[----:B------:R-:W-:Y:S01]  /*09d0*/  IMAD.MOV.U32 R8, RZ, RZ, R7 ;  /* 0x000000ffff087224 */ /* 0x000fe200078e0007 */
[----:B------:R-:W-:Y:S06]  /*09e0*/  BRA `(.L_x_5) ;  /* 0x0000000000107947 */ /* 0x000fec0003800000 */
.L_x_4:
[----:B-1----:R-:W-:Y:S01]  /*09f0*/  FMUL.FTZ R10, R7, R8 ;  /* 0x00000008070a7220 */ /* 0x002fe20000410000 */
[----:B------:R-:W-:-:S03]  /*0a00*/  FMUL.FTZ R8, R8, 0.5 ;  /* 0x3f00000008087820 */ /* 0x000fc60000410000 */
[----:B------:R-:W-:-:S04]  /*0a10*/  FFMA R7, -R10, R10, R7 ;  /* 0x0000000a0a077223 */ /* 0x000fc80000000107 */
[----:B------:R-:W-:-:S07]  /*0a20*/  FFMA R8, R7, R8, R10 ;  /* 0x0000000807087223 */ /* 0x000fce000000000a */
.L_x_5:
[----:B------:R-:W0:Y:S01]  /*0a30*/  MUFU.RCP R7, R8 ;  /* 0x0000000800077308 */ /* 0x000e220000001000 */
[----:B------:R-:W-:Y:S07]  /*0a40*/  BSSY.RECONVERGENT B0, `(.L_x_6) ;  /* 0x000000b000007945 */ /* 0x000fee0003800200 */
[----:B------:R-:W1:Y:S01]  /*0a50*/  FCHK P0, R2, R8 ;  /* 0x0000000802007302 */ /* 0x000e620000000000 */
[----:B0-----:R-:W-:-:S04]  /*0a60*/  FFMA R10, R7, -R8, 1 ;  /* 0x3f800000070a7423 */ /* 0x001fc80000000808 */
[----:B------:R-:W-:-:S04]  /*0a70*/  FFMA R7, R7, R10, R7 ;  /* 0x0000000a07077223 */ /* 0x000fc80000000007 */
[----:B------:R-:W-:-:S04]  /*0a80*/  FFMA R9, R7, R2, RZ ;  /* 0x0000000207097223 */ /* 0x000fc800000000ff */
[----:B------:R-:W-:-:S04]  /*0a90*/  FFMA R10, R9, -R8, R2 ;  /* 0x80000008090a7223 */ /* 0x000fc80000000002 */
[----:B------:R-:W-:Y:S01]  /*0aa0*/  FFMA R7, R7, R10, R9 ;  /* 0x0000000a07077223 */ /* 0x000fe20000000009 */
[----:B-1----:R-:W-:Y:S06]  /*0ab0*/  @!P0 BRA `(.L_x_7) ;  /* 0x00000000000c8947 */ /* 0x002fec0003800000 */
[----:B------:R-:W-:Y:S01]  /*0ac0*/  IMAD.MOV.U32 R7, RZ, RZ, R2 ;  /* 0x000000ffff077224 */ /* 0x000fe200078e0002 */
[----:B------:R-:W-:-:S07]  /*0ad0*/  MOV R18, 0xaf0 ;  /* 0x00000af000127802 */ /* 0x000fce0000000f00 */
[----:B------:R-:W-:Y:S05]  /*0ae0*/  CALL.REL.NOINC `($__internal_1_$__cuda_sm3x_div_rn_noftz_f32_slowpath) ;  /* 0x0000001400947944 */ /* 0x000fea0003c00000 */
.L_x_7:
[----:B------:R-:W-:Y:S05]  /*0af0*/  BSYNC.RECONVERGENT B0 ;  /* 0x0000000000007941 */ /* 0x000fea0003800200 */
.L_x_6:
[----:B------:R-:W0:Y:S01]  /*0b00*/  LDCU.64 UR6, c[0x0][0x3a8] ;  /* 0x00007500ff0677ac */ /* 0x000e220008000a00 */
[----:B------:R-:W-:Y:S01]  /*0b10*/  BSSY.RECONVERGENT B0, `(.L_x_8) ;  /* 0x000003b000007945 */ /* 0x000fe20003800200 */
[----:B------:R-:W-:Y:S01]  /*0b20*/  IMAD.MOV.U32 R21, RZ, RZ, -0x800000 ;  /* 0xff800000ff157424 */ /* 0x000fe200078e00ff */
[----:B------:R-:W1:Y:S01]  /*0b30*/  LDCU.64 UR4, c[0x0][0x388] ;  /* 0x00007100ff0477ac */ /* 0x000e620008000a00 */
[----:B------:R-:W2:Y:S01]  /*0b40*/  LDCU.64 UR8, c[0x0][0x3a8] ;  /* 0x00007500ff0877ac */ /* 0x000ea20008000a00 */
[----:B0-----:R-:W-:-:S04]  /*0b50*/  IMAD.WIDE.U32 R12, R5, UR6, RZ ;  /* 0x00000006050c7c25 */ /* 0x001fc8000f8e00ff */
[----:B------:R-:W-:Y:S01]  /*0b60*/  IMAD R2, R5, UR7, R13 ;  /* 0x0000000705027c24 */ /* 0x000fe2000f8e020d */
[----:B------:R-:W-:-:S04]  /*0b70*/  IADD3 R5, P0, PT, R16, R12, RZ ;  /* 0x0000000c10057210 */ /* 0x000fc80007f1e0ff */
[----:B------:R-:W-:Y:S02]  /*0b80*/  IADD3.X R8, PT, PT, RZ, R2, RZ, P0, !PT ;  /* 0x00000002ff087210 */ /* 0x000fe400007fe4ff */
[----:B-1----:R-:W-:-:S04]  /*0b90*/  LEA R10, P0, R5, UR4, 0x2 ;  /* 0x00000004050a7c11 */ /* 0x002fc8000f8010ff */
[----:B------:R-:W-:Y:S01]  /*0ba0*/  LEA.HI.X R11, R5, UR5, R8, 0x2, P0 ;  /* 0x00000005050b7c11 */ /* 0x000fe200080f1408 */
[----:B------:R-:W0:Y:S01]  /*0bb0*/  LDCU.64 UR4, c[0x0][0x388] ;  /* 0x00007100ff0477ac */ /* 0x000e220008000a00 */
[----:B------:R-:W-:Y:S01]  /*0bc0*/  ISETP.GE.U32.AND P0, PT, R6, UR6, PT ;  /* 0x0000000606007c0c */ /* 0x000fe2000bf06070 */
[----:B------:R-:W-:Y:S02]  /*0bd0*/  IMAD.MOV.U32 R5, RZ, RZ, RZ ;  /* 0x000000ffff057224 */ /* 0x000fe400078e00ff */
[----:B------:R1:W-:Y:S01]  /*0be0*/  STG.E desc[UR10][R10.64], R7 ;  /* 0x000000070a007986 */ /* 0x0003e2000c10190a */
[----:B------:R-:W-:Y:S01]  /*0bf0*/  BAR.SYNC.DEFER_BLOCKING 0x0 ;  /* 0x0000000000007b1d */ /* 0x000fe20000010000 */
[----:B------:R-:W-:-:S13]  /*0c00*/  ISETP.GE.U32.AND.EX P0, PT, RZ, UR7, PT, P0 ;  /* 0x00000007ff007c0c */ /* 0x000fda000bf06100 */
[----:B012---:R-:W-:Y:S05]  /*0c10*/  @P0 BRA `(.L_x_9) ;  /* 0x0000000000a80947 */ /* 0x007fea0003800000 */
[----:B------:R-:W-:Y:S01]  /*0c20*/  IMAD.MOV.U32 R5, RZ, RZ, RZ ;  /* 0x000000ffff057224 */ /* 0x000fe200078e00ff */
[----:B------:R-:W-:Y:S01]  /*0c30*/  MOV R18, R6 ;  /* 0x0000000600127202 */ /* 0x000fe20000000f00 */
[----:B------:R-:W-:Y:S02]  /*0c40*/  IMAD.MOV.U32 R21, RZ, RZ, -0x800000 ;  /* 0xff800000ff157424 */ /* 0x000fe400078e00ff */
[----:B------:R-:W-:-:S07]  /*0c50*/  IMAD.MOV.U32 R19, RZ, RZ, RZ ;  /* 0x000000ffff137224 */ /* 0x000fce00078e00ff */
.L_x_12:
[----:B------:R-:W-:-:S05]  /*0c60*/  IADD3 R9, P0, PT, R18, R12, RZ ;  /* 0x0000000c12097210 */ /* 0x000fca0007f1e0ff */
[----:B------:R-:W-:Y:S01]  /*0c70*/  IMAD.X R20, R19, 0x1, R2, P0 ;  /* 0x0000000113147824 */ /* 0x000fe200000e0602 */
[----:B------:R-:W-:-:S04]  /*0c80*/  LEA R8, P0, R9, UR4, 0x2 ;  /* 0x0000000409087c11 */ /* 0x000fc8000f8010ff */
[----:B------:R-:W-:-:S05]  /*0c90*/  LEA.HI.X R9, R9, UR5, R20, 0x2, P0 ;  /* 0x0000000509097c11 */ /* 0x000fca00080f1414 */
[----:B------:R-:W2:Y:S01]  /*0ca0*/  LDG.E R8, desc[UR10][R8.64] ;  /* 0x0000000a08087981 */ /* 0x000ea2000c1e1900 */
[----:B------:R-:W-:Y:S01]  /*0cb0*/  BSSY.RECONVERGENT B1, `(.L_x_10) ;  /* 0x0000011000017945 */ /* 0x000fe20003800200 */
[----:B------:R-:W-:Y:S01]  /*0cc0*/  IMAD.MOV.U32 R20, RZ, RZ, 0x3bbb989d ;  /* 0x3bbb989dff147424 */ /* 0x000fe200078e00ff */
[----:B--2---:R-:W-:-:S13]  /*0cd0*/  FSETP.GT.AND P0, PT, R8, R21, PT ;  /* 0x000000150800720b */ /* 0x004fda0003f04000 */
[----:B------:R-:W-:Y:S05]  /*0ce0*/  @!P0 BRA `(.L_x_11) ;  /* 0x0000000000348947 */ /* 0x000fea0003800000 */
[----:B------:R-:W-:Y:S02]  /*0cf0*/  HFMA2 R24, -RZ, RZ, 3.7421875, 0 ;  /* 0x437c0000ff187431 */ /* 0x000fe400000001ff */
[----:B------:R-:W-:Y:S02]  /*0d00*/  IMAD.MOV.U32 R22, RZ, RZ, 0x3bbb989d ;  /* 0x3bbb989dff167424 */ /* 0x000fe400078e00ff */
[----:B------:R-:W-:-:S04]  /*0d10*/  FADD R9, R21, -R8 ;  /* 0x8000000815097221 */ /* 0x000fc80000000000 */
[----:B------:R-:W-:-:S04]  /*0d20*/  FFMA.SAT R21, R9, R22, 0.5 ;  /* 0x3f00000009157423 */ /* 0x000fc80000002016 */
[----:B------:R-:W-:-:S04]  /*0d30*/  FFMA.RM R21, R21, R24, 12582913 ;  /* 0x4b40000115157423 */ /* 0x000fc80000004018 */
[C---:B------:R-:W-:Y:S01]  /*0d40*/  FADD R22, R21.reuse, -12583039 ;  /* 0xcb40007f15167421 */ /* 0x040fe20000000000 */
[----:B------:R-:W-:-:S03]  /*0d50*/  IMAD.SHL.U32 R21, R21, 0x800000, RZ ;  /* 0x0080000015157824 */ /* 0x000fc600078e00ff */
[----:B------:R-:W-:-:S04]  /*0d60*/  FFMA R22, R9, 1.4426950216293334961, -R22 ;  /* 0x3fb8aa3b09167823 */ /* 0x000fc80000000816 */
[----:B------:R-:W-:-:S06]  /*0d70*/  FFMA R22, R9, 1.925963033500011079e-08, R22 ;  /* 0x32a5706009167823 */ /* 0x000fcc0000000016 */
[----:B------:R-:W0:Y:S02]  /*0d80*/  MUFU.EX2 R22, R22 ;  /* 0x0000001600167308 */ /* 0x000e240000000800 */
[----:B0-----:R-:W-:Y:S01]  /*0d90*/  FMUL R24, R21, R22 ;  /* 0x0000001615187220 */ /* 0x001fe20000400000 */
[----:B------:R-:W-:-:S03]  /*0da0*/  IMAD.MOV.U32 R21, RZ, RZ, R8 ;  /* 0x000000ffff157224 */ /* 0x000fc600078e0008 */
[----:B------:R-:W-:-:S07]  /*0db0*/  FMUL R5, R5, R24 ;  /* 0x0000001805057220 */ /* 0x000fce0000400000 */
.L_x_11:
[----:B------:R-:W-:Y:S05]  /*0dc0*/  BSYNC.RECONVERGENT B1 ;  /* 0x0000000000017941 */ /* 0x000fea0003800200 */
.L_x_10:
[----:B------:R-:W-:Y:S01]  /*0dd0*/  FADD R9, -R21, R8 ;  /* 0x0000000815097221 */ /* 0x000fe20000000100 */
[----:B------:R-:W-:Y:S01]  /*0de0*/  IMAD.MOV.U32 R23, RZ, RZ, 0x437c0000 ;  /* 0x437c0000ff177424 */ /* 0x000fe200078e00ff */
[----:B------:R-:W-:Y:S02]  /*0df0*/  IADD3 R18, P0, PT, R3, R18, RZ ;  /* 0x0000001203127210 */ /* 0x000fe40007f1e0ff */
[----:B------:R-:W-:-:S03]  /*0e00*/  FFMA.SAT R20, R9, R20, 0.5 ;  /* 0x3f00000009147423 */ /* 0x000fc60000002014 */
[----:B------:R-:W-:Y:S02]  /*0e10*/  IMAD.X R19, RZ, RZ, R19, P0 ;  /* 0x000000ffff137224 */ /* 0x000fe400000e0613 */
[----:B------:R-:W-:Y:S01]  /*0e20*/  FFMA.RM R20, R20, R23, 12582913 ;  /* 0x4b40000114147423 */ /* 0x000fe20000004017 */
[----:B------:R-:W-:-:S03]  /*0e30*/  ISETP.GE.U32.AND P0, PT, R18, UR8, PT ;  /* 0x0000000812007c0c */ /* 0x000fc6000bf06070 */
[C---:B------:R-:W-:Y:S01]  /*0e40*/  FADD R8, R20.reuse, -12583039 ;  /* 0xcb40007f14087421 */ /* 0x040fe20000000000 */
[----:B------:R-:W-:Y:S02]  /*0e50*/  ISETP.GE.U32.AND.EX P0, PT, R19, UR9, PT, P0 ;  /* 0x0000000913007c0c */ /* 0x000fe4000bf06100 */
[----:B------:R-:W-:Y:S01]  /*0e60*/  SHF.L.U32 R20, R20, 0x17, RZ ;  /* 0x0000001714147819 */ /* 0x000fe200000006ff */
[----:B------:R-:W-:-:S04]  /*0e70*/  FFMA R8, R9, 1.4426950216293334961, -R8 ;  /* 0x3fb8aa3b09087823 */ /* 0x000fc80000000808 */
[----:B------:R-:W-:-:S06]  /*0e80*/  FFMA R8, R9, 1.925963033500011079e-08, R8 ;  /* 0x32a5706009087823 */ /* 0x000fcc0000000008 */
[----:B------:R-:W0:Y:S02]  /*0e90*/  MUFU.EX2 R8, R8 ;  /* 0x0000000800087308 */ /* 0x000e240000000800 */
[----:B0-----:R-:W-:Y:S01]  /*0ea0*/  FFMA R5, R20, R8, R5 ;  /* 0x0000000814057223 */ /* 0x001fe20000000005 */
[----:B------:R-:W-:Y:S06]  /*0eb0*/  @!P0 BRA `(.L_x_12) ;  /* 0xfffffffc00688947 */ /* 0x000fec000383ffff */
.L_x_9:
[----:B------:R-:W-:Y:S05]  /*0ec0*/  BSYNC.RECONVERGENT B0 ;  /* 0x0000000000007941 */ /* 0x000fea0003800200 */
.L_x_8:
[----:B------:R-:W0:Y:S01]  /*0ed0*/  S2UR UR5, SR_CgaCtaId ;  /* 0x00000000000579c3 */ /* 0x000e220000008800 */
[----:B------:R-:W-:Y:S01]  /*0ee0*/  IMAD R9, R4, R3, RZ ;  /* 0x0000000304097224 */ /* 0x000fe200078e02ff */
[----:B------:R-:W-:Y:S01]  /*0ef0*/  UMOV UR4, 0x400 ;  /* 0x0000040000047882 */ /* 0x000fe20000000000 */
[----:B------:R-:W-:Y:S02]  /*0f00*/  ISETP.GE.U32.AND P0, PT, R3, 0x2, PT ;  /* 0x000000020300780c */ /* 0x000fe40003f06070 */
[----:B------:R-:W-:Y:S01]  /*0f10*/  IMAD.IADD R4, R9, 0x1, R6 ;  /* 0x0000000109047824 */ /* 0x000fe200078e0206 */
[----:B------:R-:W-:Y:S01]  /*0f20*/  SHF.R.U32.HI R8, RZ, 0x1, R3 ;  /* 0x00000001ff087819 */ /* 0x000fe20000011603 */
[----:B0-----:R-:W-:-:S06]  /*0f30*/  ULEA UR4, UR5, UR4, 0x18 ;  /* 0x0000000405047291 */ /* 0x001fcc000f8ec0ff */
[----:B------:R-:W-:Y:S02]  /*0f40*/  LEA R4, R4, UR4, 0x2 ;  /* 0x0000000404047c11 */ /* 0x000fe4000f8e10ff */
[----:B------:R-:W-:-:S03]  /*0f50*/  LEA R9, R9, UR4, 0x2 ;  /* 0x0000000409097c11 */ /* 0x000fc6000f8e10ff */
[----:B------:R0:W-:Y:S01]  /*0f60*/  STS [R4], R21 ;  /* 0x0000001504007388 */ /* 0x0001e20000000800 */
[----:B------:R-:W-:Y:S06]  /*0f70*/  BAR.SYNC.DEFER_BLOCKING 0x0 ;  /* 0x0000000000007b1d */ /* 0x000fec0000010000 */
[----:B------:R-:W-:Y:S05]  /*0f80*/  @!P0 BRA `(.L_x_13) ;  /* 0x0000000000448947 */ /* 0x000fea0003800000 */
[----:B------:R-:W-:Y:S02]  /*0f90*/  IMAD.MOV.U32 R25, RZ, RZ, R8 ;  /* 0x000000ffff197224 */ /* 0x000fe400078e0008 */
[----:B------:R-:W-:-:S07]  /*0fa0*/  IMAD.MOV.U32 R22, RZ, RZ, RZ ;  /* 0x000000ffff167224 */ /* 0x000fce00078e00ff */
.L_x_14:
[----:B------:R-:W-:Y:S02]  /*0fb0*/  ISETP.GT.U32.AND P0, PT, R25, R6, PT ;  /* 0x000000061900720c */ /* 0x000fe40003f04070 */
[----:B------:R-:W-:Y:S02]  /*0fc0*/  SHF.R.U32.HI R20, RZ, 0x1, R22 ;  /* 0x00000001ff147819 */ /* 0x000fe40000011616 */
[----:B------:R-:W-:-:S13]  /*0fd0*/  ISETP.GT.U32.AND.EX P0, PT, R22, RZ, PT, P0 ;  /* 0x000000ff1600720c */ /* 0x000fda0003f04100 */
[C---:B------:R-:W-:Y:S01]  /*0fe0*/  @P0 IMAD R19, R25.reuse, 0x4, R4 ;  /* 0x0000000419130824 */ /* 0x040fe200078e0204 */
[----:B------:R-:W-:Y:S05]  /*0ff0*/  @P0 LDS R18, [R4] ;  /* 0x0000000004120984 */ /* 0x000fea0000000800 */
[----:B------:R-:W1:Y:S02]  /*1000*/  @P0 LDS R19, [R19] ;  /* 0x0000000013130984 */ /* 0x000e640000000800 */
[----:B-1----:R-:W-:Y:S02]  /*1010*/  @P0 FMNMX R23, R18, R19, !PT ;  /* 0x0000001312170209 */ /* 0x002fe40007800000 */
[----:B------:R-:W-:-:S03]  /*1020*/  SHF.R.U64 R18, R25, 0x1, R22 ;  /* 0x0000000119127819 */ /* 0x000fc60000001216 */
[----:B------:R1:W-:Y:S01]  /*1030*/  @P0 STS [R4], R23 ;  /* 0x0000001704000388 */ /* 0x0003e20000000800 */
[----:B------:R-:W-:Y:S01]  /*1040*/  BAR.SYNC.DEFER_BLOCKING 0x0 ;  /* 0x0000000000007b1d */ /* 0x000fe20000010000 */
[----:B------:R-:W-:Y:S01]  /*1050*/  ISETP.GT.U32.AND P0, PT, R25, 0x1, PT ;  /* 0x000000011900780c */ /* 0x000fe20003f04070 */
[----:B------:R-:W-:-:S03]  /*1060*/  IMAD.MOV.U32 R25, RZ, RZ, R18 ;  /* 0x000000ffff197224 */ /* 0x000fc600078e0012 */
[----:B------:R-:W-:Y:S02]  /*1070*/  ISETP.GT.U32.AND.EX P0, PT, R22, RZ, PT, P0 ;  /* 0x000000ff1600720c */ /* 0x000fe40003f04100 */
[----:B------:R-:W-:-:S11]  /*1080*/  MOV R22, R20 ;  /* 0x0000001400167202 */ /* 0x000fd60000000f00 */
[----:B-1----:R-:W-:Y:S05]  /*1090*/  @P0 BRA `(.L_x_14) ;  /* 0xfffffffc00c40947 */ /* 0x002fea000383ffff */
.L_x_13:
[----:B------:R-:W0:Y:S01]  /*10a0*/  LDS R18, [R9] ;  /* 0x0000000009127984 */ /* 0x000e220000000800 */
[----:B------:R-:W-:Y:S01]  /*10b0*/  IMAD.MOV.U32 R20, RZ, RZ, 0x3bbb989d ;  /* 0x3bbb989dff147424 */ /* 0x000fe200078e00ff */
[----:B------:R-:W-:Y:S01]  /*10c0*/  ISETP.GE.U32.AND P0, PT, R3, 0x2, PT ;  /* 0x000000020300780c */ /* 0x000fe20003f06070 */
[----:B------:R-:W-:Y:S02]  /*10d0*/  IMAD.MOV.U32 R22, RZ, RZ, 0x437c0000 ;  /* 0x437c0000ff167424 */ /* 0x000fe400078e00ff */
[----:B0-----:R-:W-:-:S04]  /*10e0*/  FADD R21, -R18, R21 ;  /* 0x0000001512157221 */ /* 0x001fc80000000100 */
[----:B------:R-:W-:-:S04]  /*10f0*/  FFMA.SAT R19, R21, R20, 0.5 ;  /* 0x3f00000015137423 */ /* 0x000fc80000002014 */
[----:B------:R-:W-:-:S04]  /*1100*/  FFMA.RM R19, R19, R22, 12582913 ;  /* 0x4b40000113137423 */ /* 0x000fc80000004016 */
[C---:B------:R-:W-:Y:S01]  /*1110*/  FADD R20, R19.reuse, -12583039 ;  /* 0xcb40007f13147421 */ /* 0x040fe20000000000 */
[----:B------:R-:W-:-:S03]  /*1120*/  IMAD.SHL.U32 R19, R19, 0x800000, RZ ;  /* 0x0080000013137824 */ /* 0x000fc600078e00ff */
[----:B------:R-:W-:-:S04]  /*1130*/  FFMA R20, R21, 1.4426950216293334961, -R20 ;  /* 0x3fb8aa3b15147823 */ /* 0x000fc80000000814 */
[----:B------:R-:W-:-:S06]  /*1140*/  FFMA R20, R21, 1.925963033500011079e-08, R20 ;  /* 0x32a5706015147823 */ /* 0x000fcc0000000014 */
[----:B------:R-:W0:Y:S02]  /*1150*/  MUFU.EX2 R20, R20 ;  /* 0x0000001400147308 */ /* 0x000e240000000800 */
[----:B0-----:R-:W-:-:S04]  /*1160*/  FMUL R22, R19, R20 ;  /* 0x0000001413167220 */ /* 0x001fc80000400000 */
[----:B------:R-:W-:-:S05]  /*1170*/  FMUL R5, R22, R5 ;  /* 0x0000000516057220 */ /* 0x000fca0000400000 */
[----:B------:R0:W-:Y:S01]  /*1180*/  STS [R4], R5 ;  /* 0x0000000504007388 */ /* 0x0001e20000000800 */
[----:B------:R-:W-:Y:S06]  /*1190*/  BAR.SYNC.DEFER_BLOCKING 0x0 ;  /* 0x0000000000007b1d */ /* 0x000fec0000010000 */
[----:B------:R-:W-:Y:S05]  /*11a0*/  @!P0 BRA `(.L_x_15) ;  /* 0x0000000000448947 */ /* 0x000fea0003800000 */
[----:B------:R-:W-:Y:S01]  /*11b0*/  MOV R21, R8 ;  /* 0x0000000800157202 */ /* 0x000fe20000000f00 */
[----:B------:R-:W-:-:S07]  /*11c0*/  IMAD.MOV.U32 R20, RZ, RZ, RZ ;  /* 0x000000ffff147224 */ /* 0x000fce00078e00ff */
.L_x_16:
[----:B------:R-:W-:Y:S02]  /*11d0*/  ISETP.GT.U32.AND P0, PT, R21, R6, PT ;  /* 0x000000061500720c */ /* 0x000fe40003f04070 */
[----:B------:R-:W-:Y:S02]  /*11e0*/  SHF.R.U32.HI R19, RZ, 0x1, R20 ;  /* 0x00000001ff137819 */ /* 0x000fe40000011614 */
[----:B------:R-:W-:-:S13]  /*11f0*/  ISETP.GT.U32.AND.EX P0, PT, R20, RZ, PT, P0 ;  /* 0x000000ff1400720c */ /* 0x000fda0003f04100 */
[----:B------:R-:W-:Y:S01]  /*1200*/  @P0 IMAD R3, R21, 0x4, R4 ;  /* 0x0000000415030824 */ /* 0x000fe200078e0204 */
[----:B------:R-:W-:Y:S05]  /*1210*/  @P0 LDS R8, [R4] ;  /* 0x0000000004080984 */ /* 0x000fea0000000800 */
[----:B------:R-:W0:Y:S02]  /*1220*/  @P0 LDS R3, [R3] ;  /* 0x0000000003030984 */ /* 0x000e240000000800 */
[----:B0-----:R-:W-:Y:S01]  /*1230*/  @P0 FADD R5, R3, R8 ;  /* 0x0000000803050221 */ /* 0x001fe20000000000 */
[----:B------:R-:W-:-:S04]  /*1240*/  SHF.R.U64 R8, R21, 0x1, R20 ;  /* 0x0000000115087819 */ /* 0x000fc80000001214 */
[----:B------:R1:W-:Y:S01]  /*1250*/  @P0 STS [R4], R5 ;  /* 0x0000000504000388 */ /* 0x0003e20000000800 */
[----:B------:R-:W-:Y:S01]  /*1260*/  BAR.SYNC.DEFER_BLOCKING 0x0 ;  /* 0x0000000000007b1d */ /* 0x000fe20000010000 */
[----:B------:R-:W-:Y:S01]  /*1270*/  ISETP.GT.U32.AND P0, PT, R21, 0x1, PT ;  /* 0x000000011500780c */ /* 0x000fe20003f04070 */
[----:B------:R-:W-:-:S03]  /*1280*/  IMAD.MOV.U32 R21, RZ, RZ, R8 ;  /* 0x000000ffff157224 */ /* 0x000fc600078e0008 */
[----:B------:R-:W-:Y:S01]  /*1290*/  ISETP.GT.U32.AND.EX P0, PT, R20, RZ, PT, P0 ;  /* 0x000000ff1400720c */ /* 0x000fe20003f04100 */
[----:B------:R-:W-:-:S12]  /*12a0*/  IMAD.MOV.U32 R20, RZ, RZ, R19 ;  /* 0x000000ffff147224 */ /* 0x000fd800078e0013 */
[----:B-1----:R-:W-:Y:S05]  /*12b0*/  @P0 BRA `(.L_x_16) ;  /* 0xfffffffc00c40947 */ /* 0x002fea000383ffff */
.L_x_15:
[----:B------:R-:W1:Y:S01]  /*12c0*/  LDS R8, [R9] ;  /* 0x0000000009087984 */ /* 0x000e620000000800 */
[----:B0-----:R-:W-:Y:S02]  /*12d0*/  HFMA2 R4, -RZ, RZ, 0.96630859375, -0.0022525787353515625 ;  /* 0x3bbb989dff047431 */ /* 0x001fe400000001ff */
[----:B------:R-:W-:Y:S01]  /*12e0*/  FADD R7, -R18, R7 ;  /* 0x0000000712077221 */ /* 0x000fe20000000100 */
[----:B------:R-:W-:Y:S01]  /*12f0*/  IMAD.MOV.U32 R6, RZ, RZ, 0x437c0000 ;  /* 0x437c0000ff067424 */ /* 0x000fe200078e00ff */
[----:B------:R-:W-:Y:S02]  /*1300*/  BSSY.RECONVERGENT B0, `(.L_x_17) ;  /* 0x0000014000007945 */ /* 0x000fe40003800200 */
[----:B------:R-:W-:-:S04]  /*1310*/  FFMA.SAT R3, R7, R4, 0.5 ;  /* 0x3f00000007037423 */ /* 0x000fc80000002004 */
[----:B------:R-:W-:-:S04]  /*1320*/  FFMA.RM R3, R3, R6, 12582913 ;  /* 0x4b40000103037423 */ /* 0x000fc80000004006 */
[----:B------:R-:W-:-:S04]  /*1330*/  FADD R4, R3, -12583039 ;  /* 0xcb40007f03047421 */ /* 0x000fc80000000000 */
[----:B------:R-:W-:-:S04]  /*1340*/  FFMA R4, R7, 1.4426950216293334961, -R4 ;  /* 0x3fb8aa3b07047823 */ /* 0x000fc80000000804 */
[----:B------:R-:W-:Y:S01]  /*1350*/  FFMA R4, R7, 1.925963033500011079e-08, R4 ;  /* 0x32a5706007047823 */ /* 0x000fe20000000004 */
[----:B------:R-:W-:-:S05]  /*1360*/  IMAD.SHL.U32 R7, R3, 0x800000, RZ ;  /* 0x0080000003077824 */ /* 0x000fca00078e00ff */
[----:B------:R-:W0:Y:S08]  /*1370*/  MUFU.EX2 R4, R4 ;  /* 0x0000000400047308 */ /* 0x000e300000000800 */
[----:B-1----:R-:W1:Y:S01]  /*1380*/  MUFU.RCP R5, R8 ;  /* 0x0000000800057308 */ /* 0x002e620000001000 */
[----:B0-----:R-:W-:-:S07]  /*1390*/  FMUL R7, R7, R4 ;  /* 0x0000000407077220 */ /* 0x001fce0000400000 */
[----:B------:R-:W0:Y:S01]  /*13a0*/  FCHK P0, R7, R8 ;  /* 0x0000000807007302 */ /* 0x000e220000000000 */
[----:B-1----:R-:W-:-:S04]  /*13b0*/  FFMA R6, -R8, R5, 1 ;  /* 0x3f80000008067423 */ /* 0x002fc80000000105 */
[----:B------:R-:W-:-:S04]  /*13c0*/  FFMA R6, R5, R6, R5 ;  /* 0x0000000605067223 */ /* 0x000fc80000000005 */
[----:B------:R-:W-:-:S04]  /*13d0*/  FFMA R3, R7, R6, RZ ;  /* 0x0000000607037223 */ /* 0x000fc800000000ff */
[----:B------:R-:W-:-:S04]  /*13e0*/  FFMA R5, -R8, R3, R7 ;  /* 0x0000000308057223 */ /* 0x000fc80000000107 */
[----:B------:R-:W-:Y:S01]  /*13f0*/  FFMA R3, R6, R5, R3 ;  /* 0x0000000506037223 */ /* 0x000fe20000000003 */
[----:B0-----:R-:W-:Y:S06]  /*1400*/  @!P0 BRA `(.L_x_18) ;  /* 0x00000000000c8947 */ /* 0x001fec0003800000 */
[----:B------:R-:W-:-:S07]  /*1410*/  MOV R18, 0x1430 ;  /* 0x0000143000127802 */ /* 0x000fce0000000f00 */
[----:B------:R-:W-:Y:S05]  /*1420*/  CALL.REL.NOINC `($__internal_1_$__cuda_sm3x_div_rn_noftz_f32_slowpath) ;  /* 0x0000000c00447944 */ /* 0x000fea0003c00000 */
[----:B------:R-:W-:-:S07]  /*1430*/  IMAD.MOV.U32 R3, RZ, RZ, R7 ;  /* 0x000000ffff037224 */ /* 0x000fce00078e0007 */
.L_x_18:
[----:B------:R-:W-:Y:S05]  /*1440*/  BSYNC.RECONVERGENT B0 ;  /* 0x0000000000007941 */ /* 0x000fea0003800200 */
.L_x_17:
[----:B------:R-:W0:Y:S01]  /*1450*/  LDCU.64 UR8, c[0x0][0x3a8] ;  /* 0x00007500ff0877ac */ /* 0x000e220008000a00 */
[----:B------:R1:W-:Y:S01]  /*1460*/  STG.E desc[UR10][R10.64], R3 ;  /* 0x000000030a007986 */ /* 0x0003e2000c10190a */
[----:B------:R-:W-:Y:S01]  /*1470*/  IMAD.MOV.U32 R21, RZ, RZ, RZ ;  /* 0x000000ffff157224 */ /* 0x000fe200078e00ff */
[----:B0-----:R-:W-:-:S04]  /*1480*/  UISETP.NE.U32.AND UP0, UPT, UR8, URZ, UPT ;  /* 0x000000ff0800728c */ /* 0x001fc8000bf05070 */
[----:B------:R-:W-:Y:S01]  /*1490*/  UISETP.NE.AND.EX UP0, UPT, UR9, URZ, UPT, UP0 ;  /* 0x000000ff0900728c */ /* 0x000fe2000bf05300 */
[----:B------:R-:W-:Y:S08]  /*14a0*/  BAR.SYNC.DEFER_BLOCKING 0x0 ;  /* 0x0000000000007b1d */ /* 0x000ff00000010000 */
[----:B-1----:R-:W-:Y:S05]  /*14b0*/  BRA.U !UP0, `(.L_x_19) ;  /* 0x0000000908a47547 */ /* 0x002fea000b800000 */
[----:B------:R-:W-:Y:S01]  /*14c0*/  UISETP.GE.U32.AND UP1, UPT, UR8, 0x8, UPT ;  /* 0x000000080800788c */ /* 0x000fe2000bf26070 */
[----:B------:R-:W-:Y:S01]  /*14d0*/  HFMA2 R21, -RZ, RZ, 0, 0 ;  /* 0x00000000ff157431 */ /* 0x000fe200000001ff */
[----:B------:R-:W-:Y:S02]  /*14e0*/  ULOP3.LUT UR12, UR8, 0x7, URZ, 0xc0, !UPT ;  /* 0x00000007080c7892 */ /* 0x000fe4000f8ec0ff */
[----:B------:R-:W-:Y:S02]  /*14f0*/  UISETP.GE.U32.AND.EX UP1, UPT, UR9, URZ, UPT, UP1 ;  /* 0x000000ff0900728c */ /* 0x000fe4000bf26110 */
[----:B------:R-:W-:Y:S01]  /*1500*/  UISETP.NE.U32.AND UP0, UPT, UR12, URZ, UPT ;  /* 0x000000ff0c00728c */ /* 0x000fe2000bf05070 */
[----:B------:R-:W-:Y:S01]  /*1510*/  UMOV UR4, URZ ;  /* 0x000000ff00047c82 */ /* 0x000fe20008000000 */
[----:B------:R-:W-:Y:S02]  /*1520*/  UMOV UR5, URZ ;  /* 0x000000ff00057c82 */ /* 0x000fe40008000000 */
[----:B------:R-:W-:-:S03]  /*1530*/  UISETP.NE.AND.EX UP0, UPT, URZ, URZ, UPT, UP0 ;  /* 0x000000ffff00728c */ /* 0x000fc6000bf05300 */
[----:B------:R-:W-:Y:S08]  /*1540*/  BRA.U !UP1, `(.L_x_20) ;  /* 0x00000005090c7547 */ /* 0x000ff0000b800000 */
[----:B------:R-:W0:Y:S01]  /*1550*/  LDCU.64 UR14, c[0x0][0x388] ;  /* 0x00007100ff0e77ac */ /* 0x000e220008000a00 */
[----:B------:R-:W1:Y:S01]  /*1560*/  LDC.64 R8, c[0x0][0x3b0] ;  /* 0x0000ec00ff087b82 */ /* 0x000e620000000a00 */
[----:B------:R-:W-:Y:S01]  /*1570*/  IMAD.MOV.U32 R21, RZ, RZ, RZ ;  /* 0x000000ffff157224 */ /* 0x000fe200078e00ff */
[----:B------:R-:W2:Y:S01]  /*1580*/  LDCU.64 UR6, c[0x0][0x3a0] ;  /* 0x00007400ff0677ac */ /* 0x000ea20008000a00 */
[----:B------:R-:W3:Y:S01]  /*1590*/  LDCU UR5, c[0x0][0x3ac] ;  /* 0x00007580ff0577ac */ /* 0x000ee20008000800 */
[----:B------:R-:W-:Y:S01]  /*15a0*/  ULOP3.LUT UR4, UR8, 0xfffffff8, URZ, 0xc0, !UPT ;  /* 0xfffffff808047892 */ /* 0x000fe2000f8ec0ff */
[----:B0-----:R-:W-:-:S04]  /*15b0*/  LEA R7, P1, R12, UR14, 0x2 ;  /* 0x0000000e0c077c11 */ /* 0x001fc8000f8210ff */
[----:B------:R-:W-:Y:S02]  /*15c0*/  LEA.HI.X R19, R12, UR15, R2, 0x2, P1 ;  /* 0x0000000f0c137c11 */ /* 0x000fe400088f1402 */
[----:B------:R-:W-:Y:S01]  /*15d0*/  IADD3 R7, P1, PT, R7, 0x10, RZ ;  /* 0x0000001007077810 */ /* 0x000fe20007f3e0ff */
[----:B-1----:R-:W-:Y:S01]  /*15e0*/  IMAD.SHL.U32 R5, R8, 0x4, RZ ;  /* 0x0000000408057824 */ /* 0x002fe200078e00ff */
[----:B--2---:R-:W-:Y:S01]  /*15f0*/  LEA R4, P0, R16, UR6, 0x2 ;  /* 0x0000000610047c11 */ /* 0x004fe2000f8010ff */
[----:B------:R-:W-:Y:S01]  /*1600*/  UMOV UR6, UR4 ;  /* 0x0000000400067c82 */ /* 0x000fe20008000000 */
[C---:B------:R-:W-:Y:S01]  /*1610*/  SHF.L.U64.HI R6, R8.reuse, 0x2, R9 ;  /* 0x0000000208067819 */ /* 0x040fe20000010209 */
[----:B------:R-:W-:Y:S01]  /*1620*/  IMAD.X R19, RZ, RZ, R19, P1 ;  /* 0x000000ffff137224 */ /* 0x000fe200008e0613 */
[----:B------:R-:W-:Y:S02]  /*1630*/  SHF.L.U64.HI R10, R8, 0x5, R9 ;  /* 0x00000005080a7819 */ /* 0x000fe40000010209 */
[----:B------:R-:W-:Y:S01]  /*1640*/  LEA.HI.X R3, R16, UR7, RZ, 0x2, P0 ;  /* 0x0000000710037c11 */ /* 0x000fe200080f14ff */
[----:B---3--:R-:W-:-:S06]  /*1650*/  UMOV UR7, UR5 ;  /* 0x0000000500077c82 */ /* 0x008fcc0008000000 */
.L_x_21:
[-C--:B------:R-:W-:Y:S01]  /*1660*/  IADD3 R28, P0, PT, R4, R5.reuse, RZ ;  /* 0x00000005041c7210 */ /* 0x080fe20007f1e0ff */
[----:B------:R-:W-:Y:S01]  /*1670*/  IMAD.MOV.U32 R23, RZ, RZ, R3 ;  /* 0x000000ffff177224 */ /* 0x000fe200078e0003 */
[----:B------:R-:W-:Y:S01]  /*1680*/  MOV R22, R4 ;  /* 0x0000000400167202 */ /* 0x000fe20000000f00 */
[----:B------:R-:W-:Y:S02]  /*1690*/  IMAD.MOV.U32 R18, RZ, RZ, R7 ;  /* 0x000000ffff127224 */ /* 0x000fe400078e0007 */
[--C-:B------:R-:W-:Y:S01]  /*16a0*/  IMAD.X R29, R3, 0x1, R6.reuse, P0 ;  /* 0x00000001031d7824 */ /* 0x100fe200000e0606 */
[-C--:B------:R-:W-:Y:S02]  /*16b0*/  IADD3 R24, P0, PT, R28, R5.reuse, RZ ;  /* 0x000000051c187210 */ /* 0x080fe40007f1e0ff */
[----:B------:R-:W2:Y:S03]  /*16c0*/  LDG.E.CONSTANT R22, desc[UR10][R22.64] ;  /* 0x0000000a16167981 */ /* 0x000ea6000c1e9900 */
[----:B------:R-:W-:Y:S01]  /*16d0*/  IMAD.X R25, R29, 0x1, R6, P0 ;  /* 0x000000011d197824 */ /* 0x000fe200000e0606 */
[----:B------:R-:W3:Y:S04]  /*16e0*/  LDG.E.CONSTANT R9, desc[UR10][R28.64] ;  /* 0x0000000a1c097981 */ /* 0x000ee8000c1e9900 */
[----:B------:R-:W3:Y:S04]  /*16f0*/  LDG.E R11, desc[UR10][R18.64+-0xc] ;  /* 0xfffff40a120b7981 */ /* 0x000ee8000c1e1900 */
[----:B------:R-:W2:Y:S04]  /*1700*/  LDG.E R23, desc[UR10][R18.64+-0x10] ;  /* 0xfffff00a12177981 */ /* 0x000ea8000c1e1900 */
[----:B------:R-:W4:Y:S04]  /*1710*/  LDG.E.CONSTANT R7, desc[UR10][R24.64] ;  /* 0x0000000a18077981 */ /* 0x000f28000c1e9900 */
[----:B------:R-:W4:Y:S01]  /*1720*/  LDG.E R28, desc[UR10][R18.64+-0x8] ;  /* 0xfffff80a121c7981 */ /* 0x000f22000c1e1900 */
[----:B------:R-:W-:-:S04]  /*1730*/  IADD3 R26, P0, PT, R24, R5, RZ ;  /* 0x00000005181a7210 */ /* 0x000fc80007f1e0ff */
[----:B------:R-:W-:Y:S02]  /*1740*/  IADD3.X R27, PT, PT, R25, R6, RZ, P0, !PT ;  /* 0x00000006191b7210 */ /* 0x000fe400007fe4ff */
[----:B------:R-:W-:-:S03]  /*1750*/  IADD3 R20, P0, PT, R26, R5, RZ ;  /* 0x000000051a147210 */ /* 0x000fc60007f1e0ff */
[----:B------:R-:W5:Y:S01]  /*1760*/  LDG.E.CONSTANT R26, desc[UR10][R26.64] ;  /* 0x0000000a1a1a7981 */ /* 0x000f62000c1e9900 */
[----:B--2---:R-:W-:Y:S01]  /*1770*/  FFMA R23, R23, R22, R21 ;  /* 0x0000001617177223 */ /* 0x004fe20000000015 */
[----:B------:R-:W-:Y:S01]  /*1780*/  IMAD.X R21, R27, 0x1, R6, P0 ;  /* 0x000000011b157824 */ /* 0x000fe200000e0606 */
[----:B------:R-:W-:Y:S01]  /*1790*/  IADD3 R22, P0, PT, R20, R5, RZ ;  /* 0x0000000514167210 */ /* 0x000fe20007f1e0ff */
[----:B------:R-:W2:Y:S01]  /*17a0*/  LDG.E R27, desc[UR10][R18.64+0x4] ;  /* 0x0000040a121b7981 */ /* 0x000ea2000c1e1900 */
[----:B---3--:R-:W-:-:S03]  /*17b0*/  FFMA R9, R11, R9, R23 ;  /* 0x000000090b097223 */ /* 0x008fc60000000017 */
[--C-:B------:R-:W-:Y:S02]  /*17c0*/  IMAD.X R23, R21, 0x1, R6.reuse, P0 ;  /* 0x0000000115177824 */ /* 0x100fe400000e0606 */
[----:B----4-:R-:W-:Y:S01]  /*17d0*/  FFMA R7, R28, R7, R9 ;  /* 0x000000071c077223 */ /* 0x010fe20000000009 */
[----:B------:R-:W-:Y:S01]  /*17e0*/  IADD3 R24, P0, PT, R22, R5, RZ ;  /* 0x0000000516187210 */ /* 0x000fe20007f1e0ff */
[----:B------:R-:W5:Y:S04]  /*17f0*/  LDG.E R9, desc[UR10][R18.64+-0x4] ;  /* 0xfffffc0a12097981 */ /* 0x000f68000c1e1900 */
[----:B------:R-:W3:Y:S01]  /*1800*/  LDG.E.CONSTANT R20, desc[UR10][R20.64] ;  /* 0x0000000a14147981 */ /* 0x000ee2000c1e9900 */
[----:B------:R-:W-:-:S03]  /*1810*/  IMAD.X R25, R23, 0x1, R6, P0 ;  /* 0x0000000117197824 */ /* 0x000fc600000e0606 */
[----:B------:R-:W3:Y:S01]  /*1820*/  LDG.E R11, desc[UR10][R18.64] ;  /* 0x0000000a120b7981 */ /* 0x000ee2000c1e1900 */
[----:B------:R-:W-:-:S03]  /*1830*/  IADD3 R28, P0, PT, R24, R5, RZ ;  /* 0x00000005181c7210 */ /* 0x000fc60007f1e0ff */
[----:B------:R-:W2:Y:S01]  /*1840*/  LDG.E.CONSTANT R22, desc[UR10][R22.64] ;  /* 0x0000000a16167981 */ /* 0x000ea2000c1e9900 */
[----:B------:R-:W-:-:S03]  /*1850*/  IADD3.X R29, PT, PT, R25, R6, RZ, P0, !PT ;  /* 0x00000006191d7210 */ /* 0x000fc600007fe4ff */
[----:B------:R-:W4:Y:S04]  /*1860*/  LDG.E.CONSTANT R24, desc[UR10][R24.64] ;  /* 0x0000000a18187981 */ /* 0x000f28000c1e9900 */
[----:B------:R-:W4:Y:S04]  /*1870*/  LDG.E.CONSTANT R28, desc[UR10][R28.64] ;  /* 0x0000000a1c1c7981 */ /* 0x000f28000c1e9900 */
[----:B------:R-:W4:Y:S04]  /*1880*/  LDG.E R23, desc[UR10][R18.64+0x8] ;  /* 0x0000080a12177981 */ /* 0x000f28000c1e1900 */
[----:B------:R0:W4:Y:S01]  /*1890*/  LDG.E R21, desc[UR10][R18.64+0xc] ;  /* 0x00000c0a12157981 */ /* 0x000122000c1e1900 */
[----:B------:R-:W-:-:S04]  /*18a0*/  UIADD3 UR6, UP1, UPT, UR6, -0x8, URZ ;  /* 0xfffffff806067890 */ /* 0x000fc8000ff3e0ff */
[----:B------:R-:W-:Y:S02]  /*18b0*/  UIADD3.X UR7, UPT, UPT, UR7, -0x1, URZ, UP1, !UPT ;  /* 0xffffffff07077890 */ /* 0x000fe40008ffe4ff */
[----:B------:R-:W-:-:S04]  /*18c0*/  UISETP.NE.U32.AND UP1, UPT, UR6, URZ, UPT ;  /* 0x000000ff0600728c */ /* 0x000fc8000bf25070 */
[----:B------:R-:W-:Y:S01]  /*18d0*/  UISETP.NE.AND.EX UP1, UPT, UR7, URZ, UPT, UP1 ;  /* 0x000000ff0700728c */ /* 0x000fe2000bf25310 */
[----:B------:R-:W-:-:S05]  /*18e0*/  LEA R4, P0, R8, R4, 0x5 ;  /* 0x0000000408047211 */ /* 0x000fca00078028ff */
[----:B------:R-:W-:Y:S02]  /*18f0*/  IMAD.X R3, R3, 0x1, R10, P0 ;  /* 0x0000000103037824 */ /* 0x000fe400000e060a */
[----:B-----5:R-:W-:Y:S01]  /*1900*/  FFMA R26, R9, R26, R7 ;  /* 0x0000001a091a7223 */ /* 0x020fe20000000007 */
[----:B------:R-:W-:-:S03]  /*1910*/  IADD3 R7, P1, PT, R18, 0x20, RZ ;  /* 0x0000002012077810 */ /* 0x000fc60007f3e0ff */
[----:B---3--:R-:W-:-:S04]  /*1920*/  FFMA R20, R11, R20, R26 ;  /* 0x000000140b147223 */ /* 0x008fc8000000001a */
[----:B--2---:R-:W-:Y:S01]  /*1930*/  FFMA R20, R27, R22, R20 ;  /* 0x000000161b147223 */ /* 0x004fe20000000014 */
[----:B0-----:R-:W-:-:S03]  /*1940*/  IMAD.X R19, RZ, RZ, R19, P1 ;  /* 0x000000ffff137224 */ /* 0x001fc600008e0613 */
[----:B----4-:R-:W-:-:S04]  /*1950*/  FFMA R20, R23, R24, R20 ;  /* 0x0000001817147223 */ /* 0x010fc80000000014 */
[----:B------:R-:W-:Y:S01]  /*1960*/  FFMA R21, R21, R28, R20 ;  /* 0x0000001c15157223 */ /* 0x000fe20000000014 */
[----:B------:R-:W-:Y:S06]  /*1970*/  BRA.U UP1, `(.L_x_21) ;  /* 0xfffffffd01387547 */ /* 0x000fec000b83ffff */
.L_x_20:
[----:B------:R-:W-:Y:S05]  /*1980*/  BRA.U !UP0, `(.L_x_19) ;  /* 0x0000000508707547 */ /* 0x000fea000b800000 */
[----:B------:R-:W0:Y:S01]  /*1990*/  LDC.64 R4, c[0x0][0x3b0] ;  /* 0x0000ec00ff047b82 */ /* 0x000e220000000a00 */
[----:B------:R-:W-:Y:S02]  /*19a0*/  UISETP.GE.U32.AND UP1, UPT, UR12, 0x4, UPT ;  /* 0x000000040c00788c */ /* 0x000fe4000bf26070 */
[----:B------:R-:W-:Y:S02]  /*19b0*/  ULOP3.LUT UR7, UR8, 0x3, URZ, 0xc0, !UPT ;  /* 0x0000000308077892 */ /* 0x000fe4000f8ec0ff */
[----:B------:R-:W-:Y:S02]  /*19c0*/  UISETP.GE.U32.AND.EX UP1, UPT, URZ, URZ, UPT, UP1 ;  /* 0x000000ffff00728c */ /* 0x000fe4000bf26110 */
[----:B------:R-:W-:-:S04]  /*19d0*/  UISETP.NE.U32.AND UP0, UPT, UR7, URZ, UPT ;  /* 0x000000ff0700728c */ /* 0x000fc8000bf05070 */
[----:B------:R-:W-:-:S03]  /*19e0*/  UISETP.NE.AND.EX UP0, UPT, URZ, URZ, UPT, UP0 ;  /* 0x000000ffff00728c */ /* 0x000fc6000bf05300 */
[----:B------:R-:W-:Y:S08]  /*19f0*/  BRA.U !UP1, `(.L_x_22) ;  /* 0x0000000109907547 */ /* 0x000ff0000b800000 */
[----:B------:R-:W1:Y:S01]  /*1a00*/  LDCU.64 UR14, c[0x0][0x3a0] ;  /* 0x00007400ff0e77ac */ /* 0x000e620008000a00 */
[C---:B0-----:R-:W-:Y:S02]  /*1a10*/  IMAD R8, R4.reuse, UR5, RZ ;  /* 0x0000000504087c24 */ /* 0x041fe4000f8e02ff */
[----:B------:R-:W-:Y:S01]  /*1a20*/  IMAD.MOV.U32 R17, RZ, RZ, RZ ;  /* 0x000000ffff117224 */ /* 0x000fe200078e00ff */
[----:B------:R-:W0:Y:S01]  /*1a30*/  LDCU.64 UR12, c[0x0][0x388] ;  /* 0x00007100ff0c77ac */ /* 0x000e220008000a00 */
[----:B------:R-:W-:Y:S02]  /*1a40*/  IMAD R3, R5, UR4, R8 ;  /* 0x0000000405037c24 */ /* 0x000fe4000f8e0208 */
[----:B------:R-:W-:-:S04]  /*1a50*/  IMAD.WIDE.U32 R6, R4, UR4, R16 ;  /* 0x0000000404067c25 */ /* 0x000fc8000f8e0010 */
[----:B------:R-:W-:Y:S01]  /*1a60*/  IMAD.WIDE.U32 R18, R4, 0x4, RZ ;  /* 0x0000000404127825 */ /* 0x000fe200078e00ff */
[----:B------:R-:W-:Y:S02]  /*1a70*/  IADD3 R3, PT, PT, R7, R3, RZ ;  /* 0x0000000307037210 */ /* 0x000fe40007ffe0ff */
[----:B------:R-:W-:Y:S02]  /*1a80*/  IADD3 R7, P0, PT, R12, UR4, RZ ;  /* 0x000000040c077c10 */ /* 0x000fe4000ff1e0ff */
[----:B-1----:R-:W-:-:S04]  /*1a90*/  LEA R22, P1, R6, UR14, 0x2 ;  /* 0x0000000e06167c11 */ /* 0x002fc8000f8210ff */
[----:B------:R-:W-:Y:S01]  /*1aa0*/  LEA.HI.X R23, R6, UR15, R3, 0x2, P1 ;  /* 0x0000000f06177c11 */ /* 0x000fe200088f1403 */
[----:B------:R-:W-:Y:S01]  /*1ab0*/  IMAD.SHL.U32 R3, R5, 0x4, RZ ;  /* 0x0000000405037824 */ /* 0x000fe200078e00ff */
[----:B------:R-:W-:Y:S02]  /*1ac0*/  IADD3.X R6, PT, PT, R2, UR5, RZ, P0, !PT ;  /* 0x0000000502067c10 */ /* 0x000fe400087fe4ff */
[----:B0-----:R-:W-:Y:S01]  /*1ad0*/  LEA R8, P0, R7, UR12, 0x2 ;  /* 0x0000000c07087c11 */ /* 0x001fe2000f8010ff */
[----:B------:R-:W-:Y:S01]  /*1ae0*/  IMAD.IADD R19, R19, 0x1, R3 ;  /* 0x0000000113137824 */ /* 0x000fe200078e0203 */
[-C--:B------:R-:W-:Y:S01]  /*1af0*/  IADD3 R10, P1, PT, R22, R18.reuse, RZ ;  /* 0x00000012160a7210 */ /* 0x080fe20007f3e0ff */
[----:B------:R-:W2:Y:S01]  /*1b00*/  LDG.E.CONSTANT R20, desc[UR10][R22.64] ;  /* 0x0000000a16147981 */ /* 0x000ea2000c1e9900 */
[----:B------:R-:W-:Y:S02]  /*1b10*/  LEA.HI.X R9, R7, UR13, R6, 0x2, P0 ;  /* 0x0000000d07097c11 */ /* 0x000fe400080f1406 */
[----:B------:R-:W-:Y:S01]  /*1b20*/  IADD3 R6, P0, PT, R10, R18, RZ ;  /* 0x000000120a067210 */ /* 0x000fe20007f1e0ff */
[----:B------:R-:W-:-:S02]  /*1b30*/  IMAD.X R11, R19, 0x1, R23, P1 ;  /* 0x00000001130b7824 */ /* 0x000fc400008e0617 */
[----:B------:R-:W2:Y:S01]  /*1b40*/  LDG.E R24, desc[UR10][R8.64] ;  /* 0x0000000a08187981 */ /* 0x000ea2000c1e1900 */
[----:B------:R-:W-:Y:S02]  /*1b50*/  IADD3 R18, P1, PT, R6, R18, RZ ;  /* 0x0000001206127210 */ /* 0x000fe40007f3e0ff */
[----:B------:R-:W-:Y:S01]  /*1b60*/  IADD3.X R7, PT, PT, R11, R19, RZ, P0, !PT ;  /* 0x000000130b077210 */ /* 0x000fe200007fe4ff */
[----:B------:R-:W3:Y:S04]  /*1b70*/  LDG.E.CONSTANT R10, desc[UR10][R10.64] ;  /* 0x0000000a0a0a7981 */ /* 0x000ee8000c1e9900 */
[----:B------:R-:W3:Y:S01]  /*1b80*/  LDG.E R3, desc[UR10][R8.64+0x4] ;  /* 0x0000040a08037981 */ /* 0x000ee2000c1e1900 */
[----:B------:R-:W-:-:S03]  /*1b90*/  IMAD.X R19, R7, 0x1, R19, P1 ;  /* 0x0000000107137824 */ /* 0x000fc600008e0613 */
[----:B------:R-:W4:Y:S04]  /*1ba0*/  LDG.E.CONSTANT R6, desc[UR10][R6.64] ;  /* 0x0000000a06067981 */ /* 0x000f28000c1e9900 */
[----:B------:R-:W4:Y:S04]  /*1bb0*/  LDG.E R26, desc[UR10][R8.64+0x8] ;  /* 0x0000080a081a7981 */ /* 0x000f28000c1e1900 */
[----:B------:R-:W5:Y:S04]  /*1bc0*/  LDG.E R28, desc[UR10][R8.64+0xc] ;  /* 0x00000c0a081c7981 */ /* 0x000f68000c1e1900 */
[----:B------:R-:W5:Y:S01]  /*1bd0*/  LDG.E.CONSTANT R18, desc[UR10][R18.64] ;  /* 0x0000000a12127981 */ /* 0x000f62000c1e9900 */
[----:B------:R-:W-:-:S04]  /*1be0*/  UIADD3 UR4, UP1, UPT, UR4, 0x4, URZ ;  /* 0x0000000404047890 */ /* 0x000fc8000ff3e0ff */
[----:B------:R-:W-:Y:S01]  /*1bf0*/  UIADD3.X UR5, UPT, UPT, URZ, UR5, URZ, UP1, !UPT ;  /* 0x00000005ff057290 */ /* 0x000fe20008ffe4ff */
[----:B--2---:R-:W-:-:S04]  /*1c00*/  FFMA R20, R24, R20, R21 ;  /* 0x0000001418147223 */ /* 0x004fc80000000015 */
[----:B---3--:R-:W-:-:S04]  /*1c10*/  FFMA R3, R3, R10, R20 ;  /* 0x0000000a03037223 */ /* 0x008fc80000000014 */
[----:B----4-:R-:W-:-:S04]  /*1c20*/  FFMA R3, R26, R6, R3 ;  /* 0x000000061a037223 */ /* 0x010fc80000000003 */
[----:B-----5:R-:W-:-:S07]  /*1c30*/  FFMA R21, R28, R18, R3 ;  /* 0x000000121c157223 */ /* 0x020fce0000000003 */
.L_x_22:
[----:B------:R-:W-:Y:S05]  /*1c40*/  BRA.U !UP0, `(.L_x_19) ;  /* 0x0000000108c07547 */ /* 0x000fea000b800000 */
[----:B------:R-:W-:Y:S02]  /*1c50*/  UISETP.NE.U32.AND UP1, UPT, UR7, 0x1, UPT ;  /* 0x000000010700788c */ /* 0x000fe4000bf25070 */
[----:B------:R-:W-:Y:S02]  /*1c60*/  ULOP3.LUT UR6, UR8, 0x1, URZ, 0xc0, !UPT ;  /* 0x0000000108067892 */ /* 0x000fe4000f8ec0ff */
[----:B------:R-:W-:Y:S02]  /*1c70*/  UISETP.NE.AND.EX UP1, UPT, URZ, URZ, UPT, UP1 ;  /* 0x000000ffff00728c */ /* 0x000fe4000bf25310 */
[----:B------:R-:W-:-:S04]  /*1c80*/  UISETP.NE.U32.AND UP0, UPT, UR6, 0x1, UPT ;  /* 0x000000010600788c */ /* 0x000fc8000bf05070 */
[----:B------:R-:W-:-:S03]  /*1c90*/  UISETP.NE.U32.AND.EX UP0, UPT, URZ, URZ, UPT, UP0 ;  /* 0x000000ffff00728c */ /* 0x000fc6000bf05100 */
[----:B------:R-:W-:Y:S08]  /*1ca0*/  BRA.U !UP1, `(.L_x_23) ;  /* 0x0000000109607547 */ /* 0x000ff0000b800000 */
[----:B------:R-:W1:Y:S01]  /*1cb0*/  LDCU.64 UR6, c[0x0][0x388] ;  /* 0x00007100ff0677ac */ /* 0x000e620008000a00 */
[----:B0-----:R-:W-:Y:S01]  /*1cc0*/  IMAD R6, R4, UR5, RZ ;  /* 0x0000000504067c24 */ /* 0x001fe2000f8e02ff */
[----:B------:R-:W-:Y:S01]  /*1cd0*/  IADD3 R3, P0, PT, R12, UR4, RZ ;  /* 0x000000040c037c10 */ /* 0x000fe2000ff1e0ff */
[----:B------:R-:W-:Y:S01]  /*1ce0*/  IMAD.MOV.U32 R8, RZ, RZ, R16 ;  /* 0x000000ffff087224 */ /* 0x000fe200078e0010 */
[----:B------:R-:W0:Y:S01]  /*1cf0*/  LDCU.64 UR8, c[0x0][0x3a0] ;  /* 0x00007400ff0877ac */ /* 0x000e220008000a00 */
[----:B------:R-:W-:Y:S01]  /*1d00*/  IMAD.MOV.U32 R9, RZ, RZ, RZ ;  /* 0x000000ffff097224 */ /* 0x000fe200078e00ff */
[----:B------:R-:W-:Y:S01]  /*1d10*/  IADD3.X R18, PT, PT, R2, UR5, RZ, P0, !PT ;  /* 0x0000000502127c10 */ /* 0x000fe200087fe4ff */
[----:B------:R-:W-:Y:S02]  /*1d20*/  IMAD R7, R5, UR4, R6 ;  /* 0x0000000405077c24 */ /* 0x000fe4000f8e0206 */
[----:B------:R-:W-:-:S05]  /*1d30*/  IMAD.WIDE.U32 R8, R4, UR4, R8 ;  /* 0x0000000404087c25 */ /* 0x000fca000f8e0008 */
[----:B------:R-:W-:Y:S02]  /*1d40*/  IADD3 R9, PT, PT, R9, R7, RZ ;  /* 0x0000000709097210 */ /* 0x000fe40007ffe0ff */
[C---:B-1----:R-:W-:Y:S02]  /*1d50*/  LEA R6, P0, R3.reuse, UR6, 0x2 ;  /* 0x0000000603067c11 */ /* 0x042fe4000f8010ff */
[C---:B0-----:R-:W-:Y:S02]  /*1d60*/  LEA R10, P1, R8.reuse, UR8, 0x2 ;  /* 0x00000008080a7c11 */ /* 0x041fe4000f8210ff */
[----:B------:R-:W-:Y:S02]  /*1d70*/  LEA.HI.X R7, R3, UR7, R18, 0x2, P0 ;  /* 0x0000000703077c11 */ /* 0x000fe400080f1412 */
[----:B------:R-:W-:Y:S02]  /*1d80*/  LEA.HI.X R11, R8, UR9, R9, 0x2, P1 ;  /* 0x00000009080b7c11 */ /* 0x000fe400088f1409 */
[C---:B------:R-:W-:Y:S01]  /*1d90*/  LEA R8, P0, R4.reuse, R10, 0x2 ;  /* 0x0000000a04087211 */ /* 0x040fe200078010ff */
[----:B------:R-:W2:Y:S03]  /*1da0*/  LDG.E R18, desc[UR10][R6.64] ;  /* 0x0000000a06127981 */ /* 0x000ea6000c1e1900 */
[----:B------:R-:W-:Y:S01]  /*1db0*/  LEA.HI.X R9, R4, R11, R5, 0x2, P0 ;  /* 0x0000000b04097211 */ /* 0x000fe200000f1405 */
[----:B------:R-:W2:Y:S04]  /*1dc0*/  LDG.E.CONSTANT R10, desc[UR10][R10.64] ;  /* 0x0000000a0a0a7981 */ /* 0x000ea8000c1e9900 */
[----:B------:R-:W3:Y:S04]  /*1dd0*/  LDG.E R20, desc[UR10][R6.64+0x4] ;  /* 0x0000040a06147981 */ /* 0x000ee8000c1e1900 */
[----:B------:R-:W3:Y:S01]  /*1de0*/  LDG.E.CONSTANT R8, desc[UR10][R8.64] ;  /* 0x0000000a08087981 */ /* 0x000ee2000c1e9900 */
[----:B------:R-:W-:-:S04]  /*1df0*/  UIADD3 UR4, UP1, UPT, UR4, 0x2, URZ ;  /* 0x0000000204047890 */ /* 0x000fc8000ff3e0ff */
[----:B------:R-:W-:Y:S01]  /*1e00*/  UIADD3.X UR5, UPT, UPT, URZ, UR5, URZ, UP1, !UPT ;  /* 0x00000005ff057290 */ /* 0x000fe20008ffe4ff */
[----:B--2---:R-:W-:-:S04]  /*1e10*/  FFMA R21, R18, R10, R21 ;  /* 0x0000000a12157223 */ /* 0x004fc80000000015 */
[----:B---3--:R-:W-:-:S07]  /*1e20*/  FFMA R21, R20, R8, R21 ;  /* 0x0000000814157223 */ /* 0x008fce0000000015 */
.L_x_23:
[----:B------:R-:W-:Y:S05]  /*1e30*/  BRA.U UP0, `(.L_x_19) ;  /* 0x0000000100447547 */ /* 0x000fea000b800000 */
[----:B------:R-:W1:Y:S01]  /*1e40*/  LDCU.64 UR6, c[0x0][0x388] ;  /* 0x00007100ff0677ac */ /* 0x000e620008000a00 */
[----:B0-----:R-:W-:Y:S01]  /*1e50*/  IMAD R6, R4, UR5, RZ ;  /* 0x0000000504067c24 */ /* 0x001fe2000f8e02ff */
[----:B------:R-:W-:Y:S01]  /*1e60*/  IADD3 R12, P0, PT, R12, UR4, RZ ;  /* 0x000000040c0c7c10 */ /* 0x000fe2000ff1e0ff */
[----:B------:R-:W-:Y:S01]  /*1e70*/  IMAD.MOV.U32 R7, RZ, RZ, RZ ;  /* 0x000000ffff077224 */ /* 0x000fe200078e00ff */
[----:B------:R-:W0:Y:S01]  /*1e80*/  LDCU.64 UR8, c[0x0][0x3a0] ;  /* 0x00007400ff0877ac */ /* 0x000e220008000a00 */
[----:B------:R-:W-:Y:S01]  /*1e90*/  IMAD R9, R5, UR4, R6 ;  /* 0x0000000405097c24 */ /* 0x000fe2000f8e0206 */
[----:B------:R-:W-:Y:S01]  /*1ea0*/  IADD3.X R3, PT, PT, R2, UR5, RZ, P0, !PT ;  /* 0x0000000502037c10 */ /* 0x000fe200087fe4ff */
[----:B------:R-:W-:-:S04]  /*1eb0*/  IMAD.MOV.U32 R6, RZ, RZ, R16 ;  /* 0x000000ffff067224 */ /* 0x000fc800078e0010 */
[----:B------:R-:W-:-:S04]  /*1ec0*/  IMAD.WIDE.U32 R4, R4, UR4, R6 ;  /* 0x0000000404047c25 */ /* 0x000fc8000f8e0006 */
[----:B------:R-:W-:Y:S01]  /*1ed0*/  IMAD.IADD R5, R5, 0x1, R9 ;  /* 0x0000000105057824 */ /* 0x000fe200078e0209 */
[----:B-1----:R-:W-:Y:S02]  /*1ee0*/  LEA R2, P0, R12, UR6, 0x2 ;  /* 0x000000060c027c11 */ /* 0x002fe4000f8010ff */
[----:B0-----:R-:W-:Y:S02]  /*1ef0*/  LEA R6, P1, R4, UR8, 0x2 ;  /* 0x0000000804067c11 */ /* 0x001fe4000f8210ff */
[----:B------:R-:W-:Y:S02]  /*1f00*/  LEA.HI.X R3, R12, UR7, R3, 0x2, P0 ;  /* 0x000000070c037c11 */ /* 0x000fe400080f1403 */
[----:B------:R-:W-:-:S03]  /*1f10*/  LEA.HI.X R7, R4, UR9, R5, 0x2, P1 ;  /* 0x0000000904077c11 */ /* 0x000fc600088f1405 */
[----:B------:R-:W2:Y:S04]  /*1f20*/  LDG.E R2, desc[UR10][R2.64] ;  /* 0x0000000a02027981 */ /* 0x000ea8000c1e1900 */
[----:B------:R-:W2:Y:S02]  /*1f30*/  LDG.E.CONSTANT R6, desc[UR10][R6.64] ;  /* 0x0000000a06067981 */ /* 0x000ea4000c1e9900 */
[----:B--2---:R-:W-:-:S07]  /*1f40*/  FFMA R21, R2, R6, R21 ;  /* 0x0000000602157223 */ /* 0x004fce0000000015 */
.L_x_19:
[----:B------:R-:W1:Y:S01]  /*1f50*/  LDCU.64 UR4, c[0x0][0x380] ;  /* 0x00007000ff0477ac */ /* 0x000e620008000a00 */
[----:B------:R-:W-:-:S04]  /*1f60*/  IADD3 R14, P0, PT, R16, R14, RZ ;  /* 0x0000000e100e7210 */ /* 0x000fc80007f1e0ff */
[----:B------:R-:W-:Y:S02]  /*1f70*/  IADD3.X R3, PT, PT, RZ, R0, RZ, P0, !PT ;  /* 0x00000000ff037210 */ /* 0x000fe400007fe4ff */
[----:B-1----:R-:W-:-:S04]  /*1f80*/  LEA R2, P0, R14, UR4, 0x2 ;  /* 0x000000040e027c11 */ /* 0x002fc8000f8010ff */
[----:B------:R-:W-:-:S05]  /*1f90*/  LEA.HI.X R3, R14, UR5, R3, 0x2, P0 ;  /* 0x000000050e037c11 */ /* 0x000fca00080f1403 */
[----:B------:R-:W-:Y:S01]  /*1fa0*/  STG.E desc[UR10][R2.64], R21 ;  /* 0x0000001502007986 */ /* 0x000fe2000c10190a */
[----:B------:R-:W-:Y:S05]  /*1fb0*/  EXIT ;  /* 0x000000000000794d */ /* 0x000fea0003800000 */
        .weak           $__internal_0_$__cuda_sm20_sqrt_rn_f32_slowpath
        .type           $__internal_0_$__cuda_sm20_sqrt_rn_f32_slowpath,@function
        .size           $__internal_0_$__cuda_sm20_sqrt_rn_f32_slowpath,($__internal_1_$__cuda_sm3x_div_rn_noftz_f32_slowpath - $__internal_0_$__cuda_sm20_sqrt_rn_f32_slowpath)
$__internal_0_$__cuda_sm20_sqrt_rn_f32_slowpath:
[----:B------:R-:W-:-:S13]  /*1fc0*/  LOP3.LUT P0, RZ, R7, 0x7fffffff, RZ, 0xc0, !PT ;  /* 0x7fffffff07ff7812 */ /* 0x000fda000780c0ff */
[----:B------:R-:W-:Y:S01]  /*1fd0*/  @!P0 IMAD.MOV.U32 R8, RZ, RZ, R7 ;  /* 0x000000ffff088224 */ /* 0x000fe200078e0007 */
[----:B------:R-:W-:Y:S06]  /*1fe0*/  @!P0 BRA `(.L_x_24) ;  /* 0x0000000000448947 */ /* 0x000fec0003800000 */
[----:B------:R-:W-:-:S13]  /*1ff0*/  FSETP.GEU.FTZ.AND P0, PT, R7, RZ, PT ;  /* 0x000000ff0700720b */ /* 0x000fda0003f1e000 */
[----:B------:R-:W-:Y:S01]  /*2000*/  @!P0 IMAD.MOV.U32 R8, RZ, RZ, 0x7fffffff ;  /* 0x7fffffffff088424 */ /* 0x000fe200078e00ff */
[----:B------:R-:W-:Y:S06]  /*2010*/  @!P0 BRA `(.L_x_24) ;  /* 0x0000000000388947 */ /* 0x000fec0003800000 */
[----:B------:R-:W-:-:S13]  /*2020*/  FSETP.GTU.FTZ.AND P0, PT, |R7|, +INF , PT ;  /* 0x7f8000000700780b */ /* 0x000fda0003f1c200 */
[----:B------:R-:W-:Y:S01]  /*2030*/  @P0 FADD.FTZ R8, R7, 1 ;  /* 0x3f80000007080421 */ /* 0x000fe20000010000 */
[----:B------:R-:W-:Y:S06]  /*2040*/  @P0 BRA `(.L_x_24) ;  /* 0x00000000002c0947 */ /* 0x000fec0003800000 */
[----:B------:R-:W-:-:S13]  /*2050*/  FSETP.NEU.FTZ.AND P0, PT, |R7|, +INF , PT ;  /* 0x7f8000000700780b */ /* 0x000fda0003f1d200 */
[----:B------:R-:W-:Y:S01]  /*2060*/  @!P0 IMAD.MOV.U32 R8, RZ, RZ, R7 ;  /* 0x000000ffff088224 */ /* 0x000fe200078e0007 */
[----:B------:R-:W-:Y:S06]  /*2070*/  @!P0 BRA `(.L_x_24) ;  /* 0x0000000000208947 */ /* 0x000fec0003800000 */
[----:B------:R-:W-:-:S04]  /*2080*/  FFMA R7, R7, 1.84467440737095516160e+19, RZ ;  /* 0x5f80000007077823 */ /* 0x000fc800000000ff */
[----:B------:R-:W0:Y:S02]  /*2090*/  MUFU.RSQ R8, R7 ;  /* 0x0000000700087308 */ /* 0x000e240000001400 */
[----:B0-----:R-:W-:Y:S01]  /*20a0*/  FMUL.FTZ R10, R7, R8 ;  /* 0x00000008070a7220 */ /* 0x001fe20000410000 */
[----:B------:R-:W-:-:S03]  /*20b0*/  FMUL.FTZ R8, R8, 0.5 ;  /* 0x3f00000008087820 */ /* 0x000fc60000410000 */
[----:B------:R-:W-:-:S04]  /*20c0*/  FADD.FTZ R9, -R10, -RZ ;  /* 0x800000ff0a097221 */ /* 0x000fc80000010100 */
[----:B------:R-:W-:-:S04]  /*20d0*/  FFMA R9, R10, R9, R7 ;  /* 0x000000090a097223 */ /* 0x000fc80000000007 */
[----:B------:R-:W-:-:S04]  /*20e0*/  FFMA R8, R9, R8, R10 ;  /* 0x0000000809087223 */ /* 0x000fc8000000000a */
[----:B------:R-:W-:-:S07]  /*20f0*/  FMUL.FTZ R8, R8, 2.3283064365386962891e-10 ;  /* 0x2f80000008087820 */ /* 0x000fce0000410000 */
.L_x_24:
[----:B------:R-:W-:Y:S01]  /*2100*/  MOV R7, R8 ;  /* 0x0000000800077202 */ /* 0x000fe20000000f00 */
[----:B------:R-:W-:Y:S02]  /*2110*/  IMAD.MOV.U32 R8, RZ, RZ, R11 ;  /* 0x000000ffff087224 */ /* 0x000fe400078e000b */
[----:B------:R-:W-:-:S04]  /*2120*/  IMAD.MOV.U32 R9, RZ, RZ, 0x0 ;  /* 0x00000000ff097424 */ /* 0x000fc800078e00ff */
[----:B------:R-:W-:Y:S05]  /*2130*/  RET.REL.NODEC R8 `(_Z11spda_kernelPfS_S_S_S_mm) ;  /* 0xffffffdc08b07950 */ /* 0x000fea0003c3ffff */
        .weak           $__internal_1_$__cuda_sm3x_div_rn_noftz_f32_slowpath
        .type           $__internal_1_$__cuda_sm3x_div_rn_noftz_f32_slowpath,@function
        .size           $__internal_1_$__cuda_sm3x_div_rn_noftz_f32_slowpath,(.L_x_38 - $__internal_1_$__cuda_sm3x_div_rn_noftz_f32_slowpath)
$__internal_1_$__cuda_sm3x_div_rn_noftz_f32_slowpath:
[----:B------:R-:W-:Y:S01]  /*2140*/  SHF.R.U32.HI R9, RZ, 0x17, R8 ;  /* 0x00000017ff097819 */ /* 0x000fe20000011608 */
[----:B------:R-:W-:Y:S01]  /*2150*/  BSSY.RECONVERGENT B1, `(.L_x_25) ;  /* 0x0000062000017945 */ /* 0x000fe20003800200 */
[----:B------:R-:W-:Y:S02]  /*2160*/  SHF.R.U32.HI R19, RZ, 0x17, R7 ;  /* 0x00000017ff137819 */ /* 0x000fe40000011607 */
[----:B------:R-:W-:Y:S02]  /*2170*/  LOP3.LUT R9, R9, 0xff, RZ, 0xc0, !PT ;  /* 0x000000ff09097812 */ /* 0x000fe400078ec0ff */
[----:B------:R-:W-:-:S03]  /*2180*/  LOP3.LUT R22, R19, 0xff, RZ, 0xc0, !PT ;  /* 0x000000ff13167812 */ /* 0x000fc600078ec0ff */
[----:B------:R-:W-:Y:S01]  /*2190*/  VIADD R21, R9, 0xffffffff ;  /* 0xffffffff09157836 */ /* 0x000fe20000000000 */
[----:B------:R-:W-:-:S04]  /*21a0*/  IADD3 R20, PT, PT, R22, -0x1, RZ ;  /* 0xffffffff16147810 */ /* 0x000fc80007ffe0ff */
[----:B------:R-:W-:-:S04]  /*21b0*/  ISETP.GT.U32.AND P0, PT, R21, 0xfd, PT ;  /* 0x000000fd1500780c */ /* 0x000fc80003f04070 */
[----:B------:R-:W-:-:S13]  /*21c0*/  ISETP.GT.U32.OR P0, PT, R20, 0xfd, P0 ;  /* 0x000000fd1400780c */ /* 0x000fda0000704470 */
[----:B------:R-:W-:Y:S01]  /*21d0*/  @!P0 IMAD.MOV.U32 R19, RZ, RZ, RZ ;  /* 0x000000ffff138224 */ /* 0x000fe200078e00ff */
[----:B------:R-:W-:Y:S06]  /*21e0*/  @!P0 BRA `(.L_x_26) ;  /* 0x00000000005c8947 */ /* 0x000fec0003800000 */
[----:B------:R-:W-:Y:S02]  /*21f0*/  FSETP.GTU.FTZ.AND P0, PT, |R7|, +INF , PT ;  /* 0x7f8000000700780b */ /* 0x000fe40003f1c200 */
[----:B------:R-:W-:-:S04]  /*2200*/  FSETP.GTU.FTZ.AND P1, PT, |R8|, +INF , PT ;  /* 0x7f8000000800780b */ /* 0x000fc80003f3c200 */
[----:B------:R-:W-:-:S13]  /*2210*/  PLOP3.LUT P0, PT, P0, P1, PT, 0xf8, 0x8f ;  /* 0x00000000008f781c */ /* 0x000fda0000703f70 */
[----:B------:R-:W-:Y:S05]  /*2220*/  @P0 BRA `(.L_x_27) ;  /* 0x00000004004c0947 */ /* 0x000fea0003800000 */
[----:B------:R-:W-:-:S13]  /*2230*/  LOP3.LUT P0, RZ, R8, 0x7fffffff, R7, 0xc8, !PT ;  /* 0x7fffffff08ff7812 */ /* 0x000fda000780c807 */
[----:B------:R-:W-:Y:S05]  /*2240*/  @!P0 BRA `(.L_x_28) ;  /* 0x00000004003c8947 */ /* 0x000fea0003800000 */
[C---:B------:R-:W-:Y:S02]  /*2250*/  FSETP.NEU.FTZ.AND P0, PT, |R7|.reuse, +INF , PT ;  /* 0x7f8000000700780b */ /* 0x040fe40003f1d200 */
[----:B------:R-:W-:Y:S02]  /*2260*/  FSETP.NEU.FTZ.AND P2, PT, |R8|, +INF , PT ;  /* 0x7f8000000800780b */ /* 0x000fe40003f5d200 */
[----:B------:R-:W-:-:S11]  /*2270*/  FSETP.NEU.FTZ.AND P1, PT, |R7|, +INF , PT ;  /* 0x7f8000000700780b */ /* 0x000fd60003f3d200 */
[----:B------:R-:W-:Y:S05]  /*2280*/  @!P2 BRA !P0, `(.L_x_28) ;  /* 0x00000004002ca947 */ /* 0x000fea0004000000 */
[----:B------:R-:W-:-:S04]  /*2290*/  LOP3.LUT P0, RZ, R7, 0x7fffffff, RZ, 0xc0, !PT ;  /* 0x7fffffff07ff7812 */ /* 0x000fc8000780c0ff */
[----:B------:R-:W-:-:S13]  /*22a0*/  PLOP3.LUT P0, PT, P2, P0, PT, 0x2f, 0xf2 ;  /* 0x0000000000f2781c */ /* 0x000fda0001700577 */
[----:B------:R-:W-:Y:S05]  /*22b0*/  @P0 BRA `(.L_x_29) ;  /* 0x0000000400180947 */ /* 0x000fea0003800000 */
[----:B------:R-:W-:-:S04]  /*22c0*/  LOP3.LUT P0, RZ, R8, 0x7fffffff, RZ, 0xc0, !PT ;  /* 0x7fffffff08ff7812 */ /* 0x000fc8000780c0ff */
[----:B------:R-:W-:-:S13]  /*22d0*/  PLOP3.LUT P0, PT, P1, P0, PT, 0x2f, 0xf2 ;  /* 0x0000000000f2781c */ /* 0x000fda0000f00577 */
[----:B------:R-:W-:Y:S05]  /*22e0*/  @P0 BRA `(.L_x_30) ;  /* 0x0000000400000947 */ /* 0x000fea0003800000 */
[----:B------:R-:W-:Y:S02]  /*22f0*/  ISETP.GE.AND P0, PT, R20, RZ, PT ;  /* 0x000000ff1400720c */ /* 0x000fe40003f06270 */
[----:B------:R-:W-:-:S11]  /*2300*/  ISETP.GE.AND P1, PT, R21, RZ, PT ;  /* 0x000000ff1500720c */ /* 0x000fd60003f26270 */
[----:B------:R-:W-:Y:S02]  /*2310*/  @P0 IMAD.MOV.U32 R19, RZ, RZ, RZ ;  /* 0x000000ffff130224 */ /* 0x000fe400078e00ff */
[----:B------:R-:W-:Y:S01]  /*2320*/  @!P0 FFMA R7, R7, 1.84467440737095516160e+19, RZ ;  /* 0x5f80000007078823 */ /* 0x000fe200000000ff */
[----:B------:R-:W-:Y:S02]  /*2330*/  @!P0 IMAD.MOV.U32 R19, RZ, RZ, -0x40 ;  /* 0xffffffc0ff138424 */ /* 0x000fe400078e00ff */
[----:B------:R-:W-:-:S03]  /*2340*/  @!P1 FFMA R8, R8, 1.84467440737095516160e+19, RZ ;  /* 0x5f80000008089823 */ /* 0x000fc600000000ff */
[----:B------:R-:W-:-:S07]  /*2350*/  @!P1 IADD3 R19, PT, PT, R19, 0x40, RZ ;  /* 0x0000004013139810 */ /* 0x000fce0007ffe0ff */
.L_x_26:
[----:B------:R-:W-:Y:S01]  /*2360*/  LEA R21, R9, 0xc0800000, 0x17 ;  /* 0xc080000009157811 */ /* 0x000fe200078eb8ff */
[----:B------:R-:W-:Y:S01]  /*2370*/  VIADD R22, R22, 0xffffff81 ;  /* 0xffffff8116167836 */ /* 0x000fe20000000000 */
[----:B------:R-:W-:Y:S03]  /*2380*/  BSSY.RECONVERGENT B2, `(.L_x_31) ;  /* 0x0000035000027945 */ /* 0x000fe60003800200 */
[----:B------:R-:W-:Y:S02]  /*2390*/  IMAD.IADD R23, R8, 0x1, -R21 ;  /* 0x0000000108177824 */ /* 0x000fe400078e0a15 */
[C---:B------:R-:W-:Y:S01]  /*23a0*/  IMAD R7, R22.reuse, -0x800000, R7 ;  /* 0xff80000016077824 */ /* 0x040fe200078e0207 */
[----:B------:R-:W-:Y:S01]  /*23b0*/  IADD3 R22, PT, PT, R22, 0x7f, -R9 ;  /* 0x0000007f16167810 */ /* 0x000fe20007ffe809 */
[----:B------:R-:W0:Y:S01]  /*23c0*/  MUFU.RCP R8, R23 ;  /* 0x0000001700087308 */ /* 0x000e220000001000 */
[----:B------:R-:W-:-:S03]  /*23d0*/  FADD.FTZ R20, -R23, -RZ ;  /* 0x800000ff17147221 */ /* 0x000fc60000010100 */
[----:B------:R-:W-:Y:S02]  /*23e0*/  IMAD.IADD R22, R22, 0x1, R19 ;  /* 0x0000000116167824 */ /* 0x000fe400078e0213 */
[----:B0-----:R-:W-:-:S04]  /*23f0*/  FFMA R21, R8, R20, 1 ;  /* 0x3f80000008157423 */ /* 0x001fc80000000014 */
[----:B------:R-:W-:-:S04]  /*2400*/  FFMA R8, R8, R21, R8 ;  /* 0x0000001508087223 */ /* 0x000fc80000000008 */
[----:B------:R-:W-:-:S04]  /*2410*/  FFMA R21, R7, R8, RZ ;  /* 0x0000000807157223 */ /* 0x000fc800000000ff */
[----:B------:R-:W-:-:S04]  /*2420*/  FFMA R24, R20, R21, R7 ;  /* 0x0000001514187223 */ /* 0x000fc80000000007 */
[----:B------:R-:W-:-:S04]  /*2430*/  FFMA R21, R8, R24, R21 ;  /* 0x0000001808157223 */ /* 0x000fc80000000015 */
[----:B------:R-:W-:-:S04]  /*2440*/  FFMA R20, R20, R21, R7 ;  /* 0x0000001514147223 */ /* 0x000fc80000000007 */
[----:B------:R-:W-:-:S05]  /*2450*/  FFMA R7, R8, R20, R21 ;  /* 0x0000001408077223 */ /* 0x000fca0000000015 */
[----:B------:R-:W-:-:S04]  /*2460*/  SHF.R.U32.HI R9, RZ, 0x17, R7 ;  /* 0x00000017ff097819 */ /* 0x000fc80000011607 */
[----:B------:R-:W-:-:S04]  /*2470*/  LOP3.LUT R9, R9, 0xff, RZ, 0xc0, !PT ;  /* 0x000000ff09097812 */ /* 0x000fc800078ec0ff */
[----:B------:R-:W-:-:S05]  /*2480*/  IADD3 R23, PT, PT, R9, R22, RZ ;  /* 0x0000001609177210 */ /* 0x000fca0007ffe0ff */
[----:B------:R-:W-:-:S05]  /*2490*/  VIADD R9, R23, 0xffffffff ;  /* 0xffffffff17097836 */ /* 0x000fca0000000000 */
[----:B------:R-:W-:-:S13]  /*24a0*/  ISETP.GE.U32.AND P0, PT, R9, 0xfe, PT ;  /* 0x000000fe0900780c */ /* 0x000fda0003f06070 */
[----:B------:R-:W-:Y:S05]  /*24b0*/  @!P0 BRA `(.L_x_32) ;  /* 0x0000000000808947 */ /* 0x000fea0003800000 */
[----:B------:R-:W-:-:S13]  /*24c0*/  ISETP.GT.AND P0, PT, R23, 0xfe, PT ;  /* 0x000000fe1700780c */ /* 0x000fda0003f04270 */
[----:B------:R-:W-:Y:S05]  /*24d0*/  @P0 BRA `(.L_x_33) ;  /* 0x00000000006c0947 */ /* 0x000fea0003800000 */
[----:B------:R-:W-:-:S13]  /*24e0*/  ISETP.GE.AND P0, PT, R23, 0x1, PT ;  /* 0x000000011700780c */ /* 0x000fda0003f06270 */
[----:B------:R-:W-:Y:S05]  /*24f0*/  @P0 BRA `(.L_x_34) ;  /* 0x0000000000740947 */ /* 0x000fea0003800000 */
[----:B------:R-:W-:Y:S02]  /*2500*/  ISETP.GE.AND P0, PT, R23, -0x18, PT ;  /* 0xffffffe81700780c */ /* 0x000fe40003f06270 */
[----:B------:R-:W-:-:S11]  /*2510*/  LOP3.LUT R7, R7, 0x80000000, RZ, 0xc0, !PT ;  /* 0x8000000007077812 */ /* 0x000fd600078ec0ff */
[----:B------:R-:W-:Y:S05]  /*2520*/  @!P0 BRA `(.L_x_34) ;  /* 0x0000000000688947 */ /* 0x000fea0003800000 */
[CCC-:B------:R-:W-:Y:S01]  /*2530*/  FFMA.RZ R9, R8.reuse, R20.reuse, R21.reuse ;  /* 0x0000001408097223 */ /* 0x1c0fe2000000c015 */
[C---:B------:R-:W-:Y:S02]  /*2540*/  ISETP.NE.AND P2, PT, R23.reuse, RZ, PT ;  /* 0x000000ff1700720c */ /* 0x040fe40003f45270 */
[----:B------:R-:W-:Y:S02]  /*2550*/  ISETP.NE.AND P1, PT, R23, RZ, PT ;  /* 0x000000ff1700720c */ /* 0x000fe40003f25270 */
[----:B------:R-:W-:Y:S01]  /*2560*/  LOP3.LUT R19, R9, 0x7fffff, RZ, 0xc0, !PT ;  /* 0x007fffff09137812 */ /* 0x000fe200078ec0ff */
[CCC-:B------:R-:W-:Y:S01]  /*2570*/  FFMA.RP R9, R8.reuse, R20.reuse, R21.reuse ;  /* 0x0000001408097223 */ /* 0x1c0fe20000008015 */
[----:B------:R-:W-:Y:S01]  /*2580*/  FFMA.RM R8, R8, R20, R21 ;  /* 0x0000001408087223 */ /* 0x000fe20000004015 */
[----:B------:R-:W-:Y:S01]  /*2590*/  VIADD R20, R23, 0x20 ;  /* 0x0000002017147836 */ /* 0x000fe20000000000 */
[----:B------:R-:W-:Y:S01]  /*25a0*/  LOP3.LUT R19, R19, 0x800000, RZ, 0xfc, !PT ;  /* 0x0080000013137812 */ /* 0x000fe200078efcff */
[----:B------:R-:W-:-:S02]  /*25b0*/  IMAD.MOV R21, RZ, RZ, -R23 ;  /* 0x000000ffff157224 */ /* 0x000fc400078e0a17 */
[----:B------:R-:W-:Y:S02]  /*25c0*/  FSETP.NEU.FTZ.AND P0, PT, R9, R8, PT ;  /* 0x000000080900720b */ /* 0x000fe40003f1d000 */
[----:B------:R-:W-:Y:S02]  /*25d0*/  SHF.L.U32 R20, R19, R20, RZ ;  /* 0x0000001413147219 */ /* 0x000fe400000006ff */
[----:B------:R-:W-:Y:S02]  /*25e0*/  SEL R8, R21, RZ, P2 ;  /* 0x000000ff15087207 */ /* 0x000fe40001000000 */
[----:B------:R-:W-:Y:S02]  /*25f0*/  ISETP.NE.AND P1, PT, R20, RZ, P1 ;  /* 0x000000ff1400720c */ /* 0x000fe40000f25270 */
[----:B------:R-:W-:Y:S02]  /*2600*/  SHF.R.U32.HI R8, RZ, R8, R19 ;  /* 0x00000008ff087219 */ /* 0x000fe40000011613 */
[----:B------:R-:W-:-:S02]  /*2610*/  PLOP3.LUT P0, PT, P0, P1, PT, 0xf8, 0x8f ;  /* 0x00000000008f781c */ /* 0x000fc40000703f70 */
[----:B------:R-:W-:Y:S02]  /*2620*/  SHF.R.U32.HI R20, RZ, 0x1, R8 ;  /* 0x00000001ff147819 */ /* 0x000fe40000011608 */
[----:B------:R-:W-:-:S04]  /*2630*/  SEL R9, RZ, 0x1, !P0 ;  /* 0x00000001ff097807 */ /* 0x000fc80004000000 */
[----:B------:R-:W-:-:S04]  /*2640*/  LOP3.LUT R9, R9, 0x1, R20, 0xf8, !PT ;  /* 0x0000000109097812 */ /* 0x000fc800078ef814 */
[----:B------:R-:W-:-:S04]  /*2650*/  LOP3.LUT R9, R9, R8, RZ, 0xc0, !PT ;  /* 0x0000000809097212 */ /* 0x000fc800078ec0ff */
[----:B------:R-:W-:-:S04]  /*2660*/  IADD3 R20, PT, PT, R20, R9, RZ ;  /* 0x0000000914147210 */ /* 0x000fc80007ffe0ff */
[----:B------:R-:W-:Y:S01]  /*2670*/  LOP3.LUT R7, R20, R7, RZ, 0xfc, !PT ;  /* 0x0000000714077212 */ /* 0x000fe200078efcff */
[----:B------:R-:W-:Y:S06]  /*2680*/  BRA `(.L_x_34) ;  /* 0x0000000000107947 */ /* 0x000fec0003800000 */
.L_x_33:
[----:B------:R-:W-:-:S04]  /*2690*/  LOP3.LUT R7, R7, 0x80000000, RZ, 0xc0, !PT ;  /* 0x8000000007077812 */ /* 0x000fc800078ec0ff */
[----:B------:R-:W-:Y:S01]  /*26a0*/  LOP3.LUT R7, R7, 0x7f800000, RZ, 0xfc, !PT ;  /* 0x7f80000007077812 */ /* 0x000fe200078efcff */
[----:B------:R-:W-:Y:S06]  /*26b0*/  BRA `(.L_x_34) ;  /* 0x0000000000047947 */ /* 0x000fec0003800000 */
.L_x_32:
[----:B------:R-:W-:-:S07]  /*26c0*/  IMAD R7, R22, 0x800000, R7 ;  /* 0x0080000016077824 */ /* 0x000fce00078e0207 */
.L_x_34:
[----:B------:R-:W-:Y:S05]  /*26d0*/  BSYNC.RECONVERGENT B2 ;  /* 0x0000000000027941 */ /* 0x000fea0003800200 */
.L_x_31:
[----:B------:R-:W-:Y:S05]  /*26e0*/  BRA `(.L_x_35) ;  /* 0x0000000000207947 */ /* 0x000fea0003800000 */
.L_x_30:
[----:B------:R-:W-:-:S04]  /*26f0*/  LOP3.LUT R7, R8, 0x80000000, R7, 0x48, !PT ;  /* 0x8000000008077812 */ /* 0x000fc800078e4807 */
[----:B------:R-:W-:Y:S01]  /*2700*/  LOP3.LUT R7, R7, 0x7f800000, RZ, 0xfc, !PT ;  /* 0x7f80000007077812 */ /* 0x000fe200078efcff */
[----:B------:R-:W-:Y:S06]  /*2710*/  BRA `(.L_x_35) ;  /* 0x0000000000147947 */ /* 0x000fec0003800000 */
.L_x_29:
[----:B------:R-:W-:Y:S01]  /*2720*/  LOP3.LUT R7, R8, 0x80000000, R7, 0x48, !PT ;  /* 0x8000000008077812 */ /* 0x000fe200078e4807 */
[----:B------:R-:W-:Y:S06]  /*2730*/  BRA `(.L_x_35) ;  /* 0x00000000000c7947 */ /* 0x000fec0003800000 */
.L_x_28:
[----:B------:R-:W0:Y:S01]  /*2740*/  MUFU.RSQ R7, -QNAN ;  /* 0xffc0000000077908 */ /* 0x000e220000001400 */
[----:B------:R-:W-:Y:S05]  /*2750*/  BRA `(.L_x_35) ;  /* 0x0000000000047947 */ /* 0x000fea0003800000 */
.L_x_27:
[----:B------:R-:W-:-:S07]  /*2760*/  FADD.FTZ R7, R7, R8 ;  /* 0x0000000807077221 */ /* 0x000fce0000010000 */
.L_x_35:
[----:B------:R-:W-:Y:S05]  /*2770*/  BSYNC.RECONVERGENT B1 ;  /* 0x0000000000017941 */ /* 0x000fea0003800200 */
.L_x_25:
[----:B------:R-:W-:-:S04]  /*2780*/  IMAD.MOV.U32 R19, RZ, RZ, 0x0 ;  /* 0x00000000ff137424 */ /* 0x000fc800078e00ff */
[----:B0-----:R-:W-:Y:S05]  /*2790*/  RET.REL.NODEC R18 `(_Z11spda_kernelPfS_S_S_S_mm) ;  /* 0xffffffd812187950 */ /* 0x001fea0003c3ffff */
.L_x_36:
[----:B------:R-:W-:-:S00]  /*27a0*/  BRA `(.L_x_36) ;  /* 0xfffffffc00fc7947 */ /* 0x000fc0000383ffff */
[----:B------:R-:W-:-:S00]  /*27b0*/  NOP ;  /* 0x0000000000007918 */ /* 0x000fc00000000000 */
        /* <DEDUP_REMOVED lines=12> */
.L_x_38:


//--------------------- .nv.shared._Z11spda_kernelPfS_S_S_S_mm --------------------------
	.section	.nv.shared._Z11spda_kernelPfS_S_S_S_mm,"aw",@nobits
	.sectionflags	@""
	.align	16
	.zero		1024


//--------------------- .nv.shared.reserved.0     --------------------------
	.section	.nv.shared.reserved.0,"aw",@nobits
	.weak		__nv_reservedSMEM_offset_0_alias
	.size		__nv_reservedSMEM_offset_0_alias, 0, 64
	.other		__nv_reservedSMEM_offset_0_alias,@"STO_CUDA_RESERVED_SHARED STV_DEFAULT"
__nv_reservedSMEM_offset_0_alias:
	.zero		0
	.zero		64


//--------------------- .nv.constant0._Z11spda_kernelPfS_S_S_S_mm --------------------------
	.section	.nv.constant0._Z11spda_kernelPfS_S_S_S_mm,"a",@progbits
	.sectionflags	@""
	.align	4
.nv.constant0._Z11spda_kernelPfS_S_S_S_mm:
	.zero		952


//--------------------- SYMBOLS --------------------------

	.type		.nv.reservedSmem.offset0,@object
	.size		.nv.reservedSmem.offset0,0x4
	.type		.nv.reservedSmem.cap,@object
	.size		.nv.reservedSmem.cap,0x4
